//
// Generated by NVIDIA NVVM Compiler
//
// Compiler Build ID: CL-36424714
// Cuda compilation tools, release 13.0, V13.0.88
// Based on NVVM 20.0.0
//

.version 9.0
.target sm_100
.address_size 64

	// .globl	_Z8disp_YUVPA192_A3_A300_hi
.extern .func  (.param .b32 func_retval0) vprintf
(
	.param .b64 vprintf_param_0,
	.param .b64 vprintf_param_1
)
;
.global .align 1 .b8 $str$1[2] = {10};
.global .align 1 .b8 $str$2[5] = {37, 51, 117, 32};

.visible .entry _Z8disp_YUVPA192_A3_A300_hi(
	.param .u64 .ptr .align 1 _Z8disp_YUVPA192_A3_A300_hi_param_0,
	.param .u32 _Z8disp_YUVPA192_A3_A300_hi_param_1
)
{
	.local .align 8 .b8 	__local_depot0[8];
	.reg .b64 	%SP;
	.reg .b64 	%SPL;
	.reg .pred 	%p<4>;
	.reg .b32 	%r<70>;
	.reg .b64 	%rd<24>;

	mov.u64 	%SPL, __local_depot0;
	cvta.local.u64 	%SP, %SPL;
	ld.param.u64 	%rd7, [_Z8disp_YUVPA192_A3_A300_hi_param_0];
	ld.param.u32 	%r8, [_Z8disp_YUVPA192_A3_A300_hi_param_1];
	cvta.to.global.u64 	%rd8, %rd7;
	add.u64 	%rd9, %SP, 0;
	add.u64 	%rd1, %SPL, 0;
	mov.u64 	%rd10, $str$1;
	cvta.global.u64 	%rd11, %rd10;
	{ // callseq 0, 0
	.param .b64 param0;
	st.param.b64 	[param0], %rd11;
	.param .b64 param1;
	st.param.b64 	[param1], 0;
	.param .b32 retval0;
	call.uni (retval0), 
	vprintf, 
	(
	param0, 
	param1
	);
	ld.param.b32 	%r9, [retval0];
	} // callseq 0
	{ // callseq 1, 0
	.param .b64 param0;
	st.param.b64 	[param0], %rd11;
	.param .b64 param1;
	st.param.b64 	[param1], 0;
	.param .b32 retval0;
	call.uni (retval0), 
	vprintf, 
	(
	param0, 
	param1
	);
	ld.param.b32 	%r11, [retval0];
	} // callseq 1
	mul.wide.s32 	%rd12, %r8, 300;
	add.s64 	%rd13, %rd12, %rd8;
	add.s64 	%rd2, %rd13, 7200;
	mov.b32 	%r67, 0;
	mov.u64 	%rd20, $str$2;
$L__BB0_1:
	cvta.global.u64 	%rd15, %rd10;
	{ // callseq 2, 0
	.param .b64 param0;
	st.param.b64 	[param0], %rd15;
	.param .b64 param1;
	st.param.b64 	[param1], 0;
	.param .b32 retval0;
	call.uni (retval0), 
	vprintf, 
	(
	param0, 
	param1
	);
	ld.param.b32 	%r14, [retval0];
	} // callseq 2
	cvt.u64.u32 	%rd16, %r67;
	add.s64 	%rd3, %rd2, %rd16;
	mov.b32 	%r68, 0;
$L__BB0_2:
	cvta.global.u64 	%rd18, %rd10;
	{ // callseq 3, 0
	.param .b64 param0;
	st.param.b64 	[param0], %rd18;
	.param .b64 param1;
	st.param.b64 	[param1], 0;
	.param .b32 retval0;
	call.uni (retval0), 
	vprintf, 
	(
	param0, 
	param1
	);
	ld.param.b32 	%r17, [retval0];
	} // callseq 3
	mul.wide.u32 	%rd19, %r68, 172800;
	add.s64 	%rd23, %rd3, %rd19;
	mov.b32 	%r69, 0;
$L__BB0_3:
	ld.global.u8 	%r19, [%rd23+-7200];
	st.local.u32 	[%rd1], %r19;
	cvta.global.u64 	%rd21, %rd20;
	{ // callseq 4, 0
	.param .b64 param0;
	st.param.b64 	[param0], %rd21;
	.param .b64 param1;
	st.param.b64 	[param1], %rd9;
	.param .b32 retval0;
	call.uni (retval0), 
	vprintf, 
	(
	param0, 
	param1
	);
	ld.param.b32 	%r20, [retval0];
	} // callseq 4
	ld.global.u8 	%r22, [%rd23+-6300];
	st.local.u32 	[%rd1], %r22;
	{ // callseq 5, 0
	.param .b64 param0;
	st.param.b64 	[param0], %rd21;
	.param .b64 param1;
	st.param.b64 	[param1], %rd9;
	.param .b32 retval0;
	call.uni (retval0), 
	vprintf, 
	(
	param0, 
	param1
	);
	ld.param.b32 	%r23, [retval0];
	} // callseq 5
	ld.global.u8 	%r25, [%rd23+-5400];
	st.local.u32 	[%rd1], %r25;
	{ // callseq 6, 0
	.param .b64 param0;
	st.param.b64 	[param0], %rd21;
	.param .b64 param1;
	st.param.b64 	[param1], %rd9;
	.param .b32 retval0;
	call.uni (retval0), 
	vprintf, 
	(
	param0, 
	param1
	);
	ld.param.b32 	%r26, [retval0];
	} // callseq 6
	ld.global.u8 	%r28, [%rd23+-4500];
	st.local.u32 	[%rd1], %r28;
	{ // callseq 7, 0
	.param .b64 param0;
	st.param.b64 	[param0], %rd21;
	.param .b64 param1;
	st.param.b64 	[param1], %rd9;
	.param .b32 retval0;
	call.uni (retval0), 
	vprintf, 
	(
	param0, 
	param1
	);
	ld.param.b32 	%r29, [retval0];
	} // callseq 7
	ld.global.u8 	%r31, [%rd23+-3600];
	st.local.u32 	[%rd1], %r31;
	{ // callseq 8, 0
	.param .b64 param0;
	st.param.b64 	[param0], %rd21;
	.param .b64 param1;
	st.param.b64 	[param1], %rd9;
	.param .b32 retval0;
	call.uni (retval0), 
	vprintf, 
	(
	param0, 
	param1
	);
	ld.param.b32 	%r32, [retval0];
	} // callseq 8
	ld.global.u8 	%r34, [%rd23+-2700];
	st.local.u32 	[%rd1], %r34;
	{ // callseq 9, 0
	.param .b64 param0;
	st.param.b64 	[param0], %rd21;
	.param .b64 param1;
	st.param.b64 	[param1], %rd9;
	.param .b32 retval0;
	call.uni (retval0), 
	vprintf, 
	(
	param0, 
	param1
	);
	ld.param.b32 	%r35, [retval0];
	} // callseq 9
	ld.global.u8 	%r37, [%rd23+-1800];
	st.local.u32 	[%rd1], %r37;
	{ // callseq 10, 0
	.param .b64 param0;
	st.param.b64 	[param0], %rd21;
	.param .b64 param1;
	st.param.b64 	[param1], %rd9;
	.param .b32 retval0;
	call.uni (retval0), 
	vprintf, 
	(
	param0, 
	param1
	);
	ld.param.b32 	%r38, [retval0];
	} // callseq 10
	ld.global.u8 	%r40, [%rd23+-900];
	st.local.u32 	[%rd1], %r40;
	{ // callseq 11, 0
	.param .b64 param0;
	st.param.b64 	[param0], %rd21;
	.param .b64 param1;
	st.param.b64 	[param1], %rd9;
	.param .b32 retval0;
	call.uni (retval0), 
	vprintf, 
	(
	param0, 
	param1
	);
	ld.param.b32 	%r41, [retval0];
	} // callseq 11
	ld.global.u8 	%r43, [%rd23];
	st.local.u32 	[%rd1], %r43;
	{ // callseq 12, 0
	.param .b64 param0;
	st.param.b64 	[param0], %rd21;
	.param .b64 param1;
	st.param.b64 	[param1], %rd9;
	.param .b32 retval0;
	call.uni (retval0), 
	vprintf, 
	(
	param0, 
	param1
	);
	ld.param.b32 	%r44, [retval0];
	} // callseq 12
	ld.global.u8 	%r46, [%rd23+900];
	st.local.u32 	[%rd1], %r46;
	{ // callseq 13, 0
	.param .b64 param0;
	st.param.b64 	[param0], %rd21;
	.param .b64 param1;
	st.param.b64 	[param1], %rd9;
	.param .b32 retval0;
	call.uni (retval0), 
	vprintf, 
	(
	param0, 
	param1
	);
	ld.param.b32 	%r47, [retval0];
	} // callseq 13
	ld.global.u8 	%r49, [%rd23+1800];
	st.local.u32 	[%rd1], %r49;
	{ // callseq 14, 0
	.param .b64 param0;
	st.param.b64 	[param0], %rd21;
	.param .b64 param1;
	st.param.b64 	[param1], %rd9;
	.param .b32 retval0;
	call.uni (retval0), 
	vprintf, 
	(
	param0, 
	param1
	);
	ld.param.b32 	%r50, [retval0];
	} // callseq 14
	ld.global.u8 	%r52, [%rd23+2700];
	st.local.u32 	[%rd1], %r52;
	{ // callseq 15, 0
	.param .b64 param0;
	st.param.b64 	[param0], %rd21;
	.param .b64 param1;
	st.param.b64 	[param1], %rd9;
	.param .b32 retval0;
	call.uni (retval0), 
	vprintf, 
	(
	param0, 
	param1
	);
	ld.param.b32 	%r53, [retval0];
	} // callseq 15
	ld.global.u8 	%r55, [%rd23+3600];
	st.local.u32 	[%rd1], %r55;
	{ // callseq 16, 0
	.param .b64 param0;
	st.param.b64 	[param0], %rd21;
	.param .b64 param1;
	st.param.b64 	[param1], %rd9;
	.param .b32 retval0;
	call.uni (retval0), 
	vprintf, 
	(
	param0, 
	param1
	);
	ld.param.b32 	%r56, [retval0];
	} // callseq 16
	ld.global.u8 	%r58, [%rd23+4500];
	st.local.u32 	[%rd1], %r58;
	{ // callseq 17, 0
	.param .b64 param0;
	st.param.b64 	[param0], %rd21;
	.param .b64 param1;
	st.param.b64 	[param1], %rd9;
	.param .b32 retval0;
	call.uni (retval0), 
	vprintf, 
	(
	param0, 
	param1
	);
	ld.param.b32 	%r59, [retval0];
	} // callseq 17
	ld.global.u8 	%r61, [%rd23+5400];
	st.local.u32 	[%rd1], %r61;
	{ // callseq 18, 0
	.param .b64 param0;
	st.param.b64 	[param0], %rd21;
	.param .b64 param1;
	st.param.b64 	[param1], %rd9;
	.param .b32 retval0;
	call.uni (retval0), 
	vprintf, 
	(
	param0, 
	param1
	);
	ld.param.b32 	%r62, [retval0];
	} // callseq 18
	ld.global.u8 	%r64, [%rd23+6300];
	st.local.u32 	[%rd1], %r64;
	{ // callseq 19, 0
	.param .b64 param0;
	st.param.b64 	[param0], %rd21;
	.param .b64 param1;
	st.param.b64 	[param1], %rd9;
	.param .b32 retval0;
	call.uni (retval0), 
	vprintf, 
	(
	param0, 
	param1
	);
	ld.param.b32 	%r65, [retval0];
	} // callseq 19
	add.s32 	%r69, %r69, 16;
	add.s64 	%rd23, %rd23, 14400;
	setp.ne.s32 	%p1, %r69, 192;
	@%p1 bra 	$L__BB0_3;
	add.s32 	%r68, %r68, 1;
	setp.ne.s32 	%p2, %r68, 160;
	@%p2 bra 	$L__BB0_2;
	add.s32 	%r67, %r67, 1;
	setp.ne.s32 	%p3, %r67, 300;
	@%p3 bra 	$L__BB0_1;
	ret;

}
	// .globl	_Z10deviceInitPhS_S_S_S_
.visible .entry _Z10deviceInitPhS_S_S_S_(
	.param .u64 .ptr .align 1 _Z10deviceInitPhS_S_S_S__param_0,
	.param .u64 .ptr .align 1 _Z10deviceInitPhS_S_S_S__param_1,
	.param .u64 .ptr .align 1 _Z10deviceInitPhS_S_S_S__param_2,
	.param .u64 .ptr .align 1 _Z10deviceInitPhS_S_S_S__param_3,
	.param .u64 .ptr .align 1 _Z10deviceInitPhS_S_S_S__param_4
)
{
	.reg .pred 	%p<2>;
	.reg .b16 	%rs<2>;
	.reg .b32 	%r<5>;
	.reg .b64 	%rd<31>;

	ld.param.u64 	%rd16, [_Z10deviceInitPhS_S_S_S__param_0];
	ld.param.u64 	%rd17, [_Z10deviceInitPhS_S_S_S__param_1];
	ld.param.u64 	%rd18, [_Z10deviceInitPhS_S_S_S__param_2];
	ld.param.u64 	%rd19, [_Z10deviceInitPhS_S_S_S__param_3];
	ld.param.u64 	%rd20, [_Z10deviceInitPhS_S_S_S__param_4];
	cvta.to.global.u64 	%rd21, %rd20;
	cvta.to.global.u64 	%rd22, %rd19;
	cvta.to.global.u64 	%rd23, %rd18;
	cvta.to.global.u64 	%rd24, %rd17;
	cvta.to.global.u64 	%rd25, %rd16;
	add.s64 	%rd30, %rd25, 7;
	add.s64 	%rd29, %rd24, 7;
	add.s64 	%rd28, %rd23, 7;
	add.s64 	%rd27, %rd22, 7;
	add.s64 	%rd26, %rd21, 7;
	mov.b32 	%r4, 0;
$L__BB1_1:
	mov.b16 	%rs1, 0;
	st.global.u8 	[%rd30+-7], %rs1;
	st.global.u8 	[%rd29+-7], %rs1;
	st.global.u8 	[%rd28+-7], %rs1;
	st.global.u8 	[%rd27+-7], %rs1;
	st.global.u8 	[%rd26+-7], %rs1;
	st.global.u8 	[%rd30+-6], %rs1;
	st.global.u8 	[%rd29+-6], %rs1;
	st.global.u8 	[%rd28+-6], %rs1;
	st.global.u8 	[%rd27+-6], %rs1;
	st.global.u8 	[%rd26+-6], %rs1;
	st.global.u8 	[%rd30+-5], %rs1;
	st.global.u8 	[%rd29+-5], %rs1;
	st.global.u8 	[%rd28+-5], %rs1;
	st.global.u8 	[%rd27+-5], %rs1;
	st.global.u8 	[%rd26+-5], %rs1;
	st.global.u8 	[%rd30+-4], %rs1;
	st.global.u8 	[%rd29+-4], %rs1;
	st.global.u8 	[%rd28+-4], %rs1;
	st.global.u8 	[%rd27+-4], %rs1;
	st.global.u8 	[%rd26+-4], %rs1;
	st.global.u8 	[%rd30+-3], %rs1;
	st.global.u8 	[%rd29+-3], %rs1;
	st.global.u8 	[%rd28+-3], %rs1;
	st.global.u8 	[%rd27+-3], %rs1;
	st.global.u8 	[%rd26+-3], %rs1;
	st.global.u8 	[%rd30+-2], %rs1;
	st.global.u8 	[%rd29+-2], %rs1;
	st.global.u8 	[%rd28+-2], %rs1;
	st.global.u8 	[%rd27+-2], %rs1;
	st.global.u8 	[%rd26+-2], %rs1;
	st.global.u8 	[%rd30+-1], %rs1;
	st.global.u8 	[%rd29+-1], %rs1;
	st.global.u8 	[%rd28+-1], %rs1;
	st.global.u8 	[%rd27+-1], %rs1;
	st.global.u8 	[%rd26+-1], %rs1;
	st.global.u8 	[%rd30], %rs1;
	st.global.u8 	[%rd29], %rs1;
	st.global.u8 	[%rd28], %rs1;
	st.global.u8 	[%rd27], %rs1;
	st.global.u8 	[%rd26], %rs1;
	st.global.u8 	[%rd30+1], %rs1;
	st.global.u8 	[%rd29+1], %rs1;
	st.global.u8 	[%rd28+1], %rs1;
	st.global.u8 	[%rd27+1], %rs1;
	st.global.u8 	[%rd26+1], %rs1;
	st.global.u8 	[%rd30+2], %rs1;
	st.global.u8 	[%rd29+2], %rs1;
	st.global.u8 	[%rd28+2], %rs1;
	st.global.u8 	[%rd27+2], %rs1;
	st.global.u8 	[%rd26+2], %rs1;
	st.global.u8 	[%rd30+3], %rs1;
	st.global.u8 	[%rd29+3], %rs1;
	st.global.u8 	[%rd28+3], %rs1;
	st.global.u8 	[%rd27+3], %rs1;
	st.global.u8 	[%rd26+3], %rs1;
	st.global.u8 	[%rd30+4], %rs1;
	st.global.u8 	[%rd29+4], %rs1;
	st.global.u8 	[%rd28+4], %rs1;
	st.global.u8 	[%rd27+4], %rs1;
	st.global.u8 	[%rd26+4], %rs1;
	st.global.u8 	[%rd30+5], %rs1;
	st.global.u8 	[%rd29+5], %rs1;
	st.global.u8 	[%rd28+5], %rs1;
	st.global.u8 	[%rd27+5], %rs1;
	st.global.u8 	[%rd26+5], %rs1;
	st.global.u8 	[%rd30+6], %rs1;
	st.global.u8 	[%rd29+6], %rs1;
	st.global.u8 	[%rd28+6], %rs1;
	st.global.u8 	[%rd27+6], %rs1;
	st.global.u8 	[%rd26+6], %rs1;
	st.global.u8 	[%rd30+7], %rs1;
	st.global.u8 	[%rd29+7], %rs1;
	st.global.u8 	[%rd28+7], %rs1;
	st.global.u8 	[%rd27+7], %rs1;
	st.global.u8 	[%rd26+7], %rs1;
	st.global.u8 	[%rd30+8], %rs1;
	st.global.u8 	[%rd29+8], %rs1;
	st.global.u8 	[%rd28+8], %rs1;
	st.global.u8 	[%rd27+8], %rs1;
	st.global.u8 	[%rd26+8], %rs1;
	add.s32 	%r4, %r4, 16;
	add.s64 	%rd30, %rd30, 16;
	add.s64 	%rd29, %rd29, 16;
	add.s64 	%rd28, %rd28, 16;
	add.s64 	%rd27, %rd27, 16;
	add.s64 	%rd26, %rd26, 16;
	setp.ne.s32 	%p1, %r4, 9216000;
	@%p1 bra 	$L__BB1_1;
	ret;

}
	// .globl	_Z14process_pblockPhS_S_S_i
.visible .entry _Z14process_pblockPhS_S_S_i(
	.param .u64 .ptr .align 1 _Z14process_pblockPhS_S_S_i_param_0,
	.param .u64 .ptr .align 1 _Z14process_pblockPhS_S_S_i_param_1,
	.param .u64 .ptr .align 1 _Z14process_pblockPhS_S_S_i_param_2,
	.param .u64 .ptr .align 1 _Z14process_pblockPhS_S_S_i_param_3,
	.param .u32 _Z14process_pblockPhS_S_S_i_param_4
)
{
	.local .align 4 .b8 	__local_depot2[4356];
	.reg .b64 	%SP;
	.reg .b64 	%SPL;
	.reg .pred 	%p<88>;
	.reg .b16 	%rs<272>;
	.reg .b32 	%r<512>;
	.reg .b64 	%rd<44>;

	mov.u64 	%SPL, __local_depot2;
	ld.param.u64 	%rd21, [_Z14process_pblockPhS_S_S_i_param_0];
	ld.param.u64 	%rd20, [_Z14process_pblockPhS_S_S_i_param_1];
	ld.param.u64 	%rd22, [_Z14process_pblockPhS_S_S_i_param_2];
	ld.param.u32 	%r106, [_Z14process_pblockPhS_S_S_i_param_4];
	cvta.to.global.u64 	%rd1, %rd21;
	cvta.to.global.u64 	%rd2, %rd22;
	add.u64 	%rd3, %SPL, 0;
	mov.u32 	%r107, %ctaid.y;
	mov.u32 	%r108, %ntid.y;
	mov.u32 	%r109, %tid.y;
	mad.lo.s32 	%r110, %r107, %r108, %r109;
	mov.u32 	%r111, %ctaid.x;
	mov.u32 	%r112, %ntid.x;
	mov.u32 	%r113, %tid.x;
	mad.lo.s32 	%r114, %r111, %r112, %r113;
	mul.lo.s32 	%r507, %r110, 5;
	mul.lo.s32 	%r2, %r114, 6;
	mul.lo.s32 	%r3, %r106, 30720;
	mad.lo.s32 	%r115, %r110, 960, %r2;
	add.s32 	%r4, %r115, %r3;
	setp.gt.u32 	%p1, %r110, 32;
	setp.gt.s32 	%p2, %r114, 32;
	or.pred  	%p3, %p1, %p2;
	@%p3 bra 	$L__BB2_24;
	setp.eq.s32 	%p4, %r106, 0;
	@%p4 bra 	$L__BB2_25;
	add.s32 	%r5, %r2, -16;
	add.s32 	%r6, %r3, -30720;
	add.s64 	%rd4, %rd1, 197;
	mov.b32 	%r485, 0;
$L__BB2_3:
	add.s32 	%r118, %r485, %r507;
	add.s32 	%r8, %r118, -12;
	add.s32 	%r9, %r118, -16;
	mad.lo.s32 	%r10, %r9, 192, %r6;
	mul.wide.u32 	%rd24, %r485, 132;
	add.s64 	%rd5, %rd3, %rd24;
	add.s32 	%r11, %r118, -15;
	add.s32 	%r12, %r118, -14;
	add.s32 	%r13, %r118, -13;
	mov.b32 	%r486, 0;
$L__BB2_4:
	add.s32 	%r15, %r5, %r486;
	add.s32 	%r16, %r10, %r15;
	mov.b32 	%r487, 0;
	mov.u32 	%r488, %r16;
	mov.u32 	%r489, %r4;
	mov.u32 	%r490, %r487;
$L__BB2_5:
	cvt.s64.s32 	%rd25, %r489;
	add.s64 	%rd6, %rd4, %rd25;
	cvt.s64.s32 	%rd26, %r488;
	add.s64 	%rd7, %rd4, %rd26;
	ld.global.u8 	%rs1, [%rd6+-197];
	ld.global.u8 	%rs2, [%rd7+-197];
	min.u16 	%rs3, %rs1, %rs2;
	max.u16 	%rs4, %rs1, %rs2;
	cvt.u32.u16 	%r120, %rs3;
	cvt.u32.u16 	%r121, %rs4;
	ld.global.u8 	%rs5, [%rd6+-196];
	ld.global.u8 	%rs6, [%rd7+-196];
	min.u16 	%rs7, %rs5, %rs6;
	max.u16 	%rs8, %rs5, %rs6;
	cvt.u32.u16 	%r122, %rs7;
	cvt.u32.u16 	%r123, %rs8;
	add.s32 	%r124, %r490, %r121;
	add.s32 	%r125, %r120, %r122;
	ld.global.u8 	%rs9, [%rd6+-195];
	ld.global.u8 	%rs10, [%rd7+-195];
	min.u16 	%rs11, %rs9, %rs10;
	max.u16 	%rs12, %rs9, %rs10;
	cvt.u32.u16 	%r126, %rs11;
	cvt.u32.u16 	%r127, %rs12;
	add.s32 	%r128, %r124, %r123;
	add.s32 	%r129, %r125, %r126;
	ld.global.u8 	%rs13, [%rd6+-194];
	ld.global.u8 	%rs14, [%rd7+-194];
	min.u16 	%rs15, %rs13, %rs14;
	max.u16 	%rs16, %rs13, %rs14;
	cvt.u32.u16 	%r130, %rs15;
	cvt.u32.u16 	%r131, %rs16;
	add.s32 	%r132, %r128, %r127;
	add.s32 	%r133, %r129, %r130;
	ld.global.u8 	%rs17, [%rd6+-193];
	ld.global.u8 	%rs18, [%rd7+-193];
	min.u16 	%rs19, %rs17, %rs18;
	max.u16 	%rs20, %rs17, %rs18;
	cvt.u32.u16 	%r134, %rs19;
	cvt.u32.u16 	%r135, %rs20;
	add.s32 	%r136, %r132, %r131;
	add.s32 	%r137, %r133, %r134;
	ld.global.u8 	%rs21, [%rd6+-192];
	ld.global.u8 	%rs22, [%rd7+-192];
	min.u16 	%rs23, %rs21, %rs22;
	max.u16 	%rs24, %rs21, %rs22;
	cvt.u32.u16 	%r138, %rs23;
	cvt.u32.u16 	%r139, %rs24;
	add.s32 	%r140, %r136, %r135;
	add.s32 	%r141, %r137, %r138;
	sub.s32 	%r142, %r140, %r141;
	add.s32 	%r21, %r142, %r139;
	setp.eq.s32 	%p5, %r487, 4;
	@%p5 bra 	$L__BB2_7;
	ld.global.u8 	%rs25, [%rd6+-5];
	ld.global.u8 	%rs26, [%rd7+-5];
	min.u16 	%rs27, %rs25, %rs26;
	max.u16 	%rs28, %rs25, %rs26;
	cvt.u32.u16 	%r143, %rs27;
	cvt.u32.u16 	%r144, %rs28;
	ld.global.u8 	%rs29, [%rd6+-4];
	ld.global.u8 	%rs30, [%rd7+-4];
	min.u16 	%rs31, %rs29, %rs30;
	max.u16 	%rs32, %rs29, %rs30;
	cvt.u32.u16 	%r145, %rs31;
	cvt.u32.u16 	%r146, %rs32;
	add.s32 	%r147, %r21, %r144;
	add.s32 	%r148, %r143, %r145;
	ld.global.u8 	%rs33, [%rd6+-3];
	ld.global.u8 	%rs34, [%rd7+-3];
	min.u16 	%rs35, %rs33, %rs34;
	max.u16 	%rs36, %rs33, %rs34;
	cvt.u32.u16 	%r149, %rs35;
	cvt.u32.u16 	%r150, %rs36;
	add.s32 	%r151, %r147, %r146;
	add.s32 	%r152, %r148, %r149;
	ld.global.u8 	%rs37, [%rd6+-2];
	ld.global.u8 	%rs38, [%rd7+-2];
	min.u16 	%rs39, %rs37, %rs38;
	max.u16 	%rs40, %rs37, %rs38;
	cvt.u32.u16 	%r153, %rs39;
	cvt.u32.u16 	%r154, %rs40;
	add.s32 	%r155, %r151, %r150;
	add.s32 	%r156, %r152, %r153;
	ld.global.u8 	%rs41, [%rd6+-1];
	ld.global.u8 	%rs42, [%rd7+-1];
	min.u16 	%rs43, %rs41, %rs42;
	max.u16 	%rs44, %rs41, %rs42;
	cvt.u32.u16 	%r157, %rs43;
	cvt.u32.u16 	%r158, %rs44;
	add.s32 	%r159, %r155, %r154;
	add.s32 	%r160, %r156, %r157;
	ld.global.u8 	%rs45, [%rd6];
	ld.global.u8 	%rs46, [%rd7];
	min.u16 	%rs47, %rs45, %rs46;
	max.u16 	%rs48, %rs45, %rs46;
	cvt.u32.u16 	%r161, %rs47;
	cvt.u32.u16 	%r162, %rs48;
	add.s32 	%r163, %r159, %r158;
	add.s32 	%r164, %r160, %r161;
	sub.s32 	%r165, %r163, %r164;
	add.s32 	%r490, %r165, %r162;
	add.s32 	%r487, %r487, 2;
	add.s32 	%r489, %r489, 384;
	add.s32 	%r488, %r488, 384;
	bra.uni 	$L__BB2_5;
$L__BB2_7:
	setp.lt.u32 	%p6, %r9, 160;
	setp.lt.u32 	%p7, %r15, 192;
	selp.b32 	%r167, %r21, 147483647, %p7;
	selp.b32 	%r168, %r167, 147483647, %p6;
	mul.wide.u32 	%rd27, %r486, 4;
	add.s64 	%rd8, %rd5, %rd27;
	st.local.u32 	[%rd8], %r168;
	add.s32 	%r492, %r16, 192;
	mov.b32 	%r491, 0;
	mov.u32 	%r493, %r4;
	mov.u32 	%r494, %r491;
$L__BB2_8:
	cvt.s64.s32 	%rd28, %r493;
	add.s64 	%rd9, %rd1, %rd28;
	ld.global.u8 	%rs49, [%rd9];
	cvt.s64.s32 	%rd29, %r492;
	add.s64 	%rd10, %rd1, %rd29;
	ld.global.u8 	%rs50, [%rd10];
	min.u16 	%rs51, %rs49, %rs50;
	max.u16 	%rs52, %rs49, %rs50;
	cvt.u32.u16 	%r169, %rs51;
	cvt.u32.u16 	%r170, %rs52;
	ld.global.u8 	%rs53, [%rd9+1];
	ld.global.u8 	%rs54, [%rd10+1];
	min.u16 	%rs55, %rs53, %rs54;
	max.u16 	%rs56, %rs53, %rs54;
	cvt.u32.u16 	%r171, %rs55;
	cvt.u32.u16 	%r172, %rs56;
	add.s32 	%r173, %r494, %r170;
	add.s32 	%r174, %r169, %r171;
	ld.global.u8 	%rs57, [%rd9+2];
	ld.global.u8 	%rs58, [%rd10+2];
	min.u16 	%rs59, %rs57, %rs58;
	max.u16 	%rs60, %rs57, %rs58;
	cvt.u32.u16 	%r175, %rs59;
	cvt.u32.u16 	%r176, %rs60;
	add.s32 	%r177, %r173, %r172;
	add.s32 	%r178, %r174, %r175;
	ld.global.u8 	%rs61, [%rd9+3];
	ld.global.u8 	%rs62, [%rd10+3];
	min.u16 	%rs63, %rs61, %rs62;
	max.u16 	%rs64, %rs61, %rs62;
	cvt.u32.u16 	%r179, %rs63;
	cvt.u32.u16 	%r180, %rs64;
	add.s32 	%r181, %r177, %r176;
	add.s32 	%r182, %r178, %r179;
	ld.global.u8 	%rs65, [%rd9+4];
	ld.global.u8 	%rs66, [%rd10+4];
	min.u16 	%rs67, %rs65, %rs66;
	max.u16 	%rs68, %rs65, %rs66;
	cvt.u32.u16 	%r183, %rs67;
	cvt.u32.u16 	%r184, %rs68;
	add.s32 	%r185, %r181, %r180;
	add.s32 	%r186, %r182, %r183;
	ld.global.u8 	%rs69, [%rd9+5];
	ld.global.u8 	%rs70, [%rd10+5];
	min.u16 	%rs71, %rs69, %rs70;
	max.u16 	%rs72, %rs69, %rs70;
	cvt.u32.u16 	%r187, %rs71;
	cvt.u32.u16 	%r188, %rs72;
	add.s32 	%r189, %r185, %r184;
	add.s32 	%r190, %r186, %r187;
	sub.s32 	%r191, %r189, %r190;
	add.s32 	%r31, %r191, %r188;
	setp.eq.s32 	%p8, %r491, 4;
	@%p8 bra 	$L__BB2_10;
	ld.global.u8 	%rs73, [%rd9+192];
	ld.global.u8 	%rs74, [%rd10+192];
	min.u16 	%rs75, %rs73, %rs74;
	max.u16 	%rs76, %rs73, %rs74;
	cvt.u32.u16 	%r192, %rs75;
	cvt.u32.u16 	%r193, %rs76;
	ld.global.u8 	%rs77, [%rd9+193];
	ld.global.u8 	%rs78, [%rd10+193];
	min.u16 	%rs79, %rs77, %rs78;
	max.u16 	%rs80, %rs77, %rs78;
	cvt.u32.u16 	%r194, %rs79;
	cvt.u32.u16 	%r195, %rs80;
	add.s32 	%r196, %r31, %r193;
	add.s32 	%r197, %r192, %r194;
	ld.global.u8 	%rs81, [%rd9+194];
	ld.global.u8 	%rs82, [%rd10+194];
	min.u16 	%rs83, %rs81, %rs82;
	max.u16 	%rs84, %rs81, %rs82;
	cvt.u32.u16 	%r198, %rs83;
	cvt.u32.u16 	%r199, %rs84;
	add.s32 	%r200, %r196, %r195;
	add.s32 	%r201, %r197, %r198;
	ld.global.u8 	%rs85, [%rd9+195];
	ld.global.u8 	%rs86, [%rd10+195];
	min.u16 	%rs87, %rs85, %rs86;
	max.u16 	%rs88, %rs85, %rs86;
	cvt.u32.u16 	%r202, %rs87;
	cvt.u32.u16 	%r203, %rs88;
	add.s32 	%r204, %r200, %r199;
	add.s32 	%r205, %r201, %r202;
	ld.global.u8 	%rs89, [%rd9+196];
	ld.global.u8 	%rs90, [%rd10+196];
	min.u16 	%rs91, %rs89, %rs90;
	max.u16 	%rs92, %rs89, %rs90;
	cvt.u32.u16 	%r206, %rs91;
	cvt.u32.u16 	%r207, %rs92;
	add.s32 	%r208, %r204, %r203;
	add.s32 	%r209, %r205, %r206;
	ld.global.u8 	%rs93, [%rd9+197];
	ld.global.u8 	%rs94, [%rd10+197];
	min.u16 	%rs95, %rs93, %rs94;
	max.u16 	%rs96, %rs93, %rs94;
	cvt.u32.u16 	%r210, %rs95;
	cvt.u32.u16 	%r211, %rs96;
	add.s32 	%r212, %r208, %r207;
	add.s32 	%r213, %r209, %r210;
	sub.s32 	%r214, %r212, %r213;
	add.s32 	%r494, %r214, %r211;
	add.s32 	%r491, %r491, 2;
	add.s32 	%r493, %r493, 384;
	add.s32 	%r492, %r492, 384;
	bra.uni 	$L__BB2_8;
$L__BB2_10:
	setp.lt.u32 	%p9, %r15, 192;
	setp.lt.u32 	%p10, %r11, 160;
	selp.b32 	%r216, %r31, 147483647, %p9;
	selp.b32 	%r217, %r216, 147483647, %p10;
	st.local.u32 	[%rd8+132], %r217;
	mov.b32 	%r495, 0;
	mov.u32 	%r496, %r16;
	mov.u32 	%r497, %r4;
	mov.u32 	%r498, %r495;
$L__BB2_11:
	add.s32 	%r496, %r496, 384;
	cvt.s64.s32 	%rd30, %r497;
	add.s64 	%rd11, %rd1, %rd30;
	ld.global.u8 	%rs97, [%rd11];
	cvt.s64.s32 	%rd31, %r496;
	add.s64 	%rd12, %rd1, %rd31;
	ld.global.u8 	%rs98, [%rd12];
	min.u16 	%rs99, %rs97, %rs98;
	max.u16 	%rs100, %rs97, %rs98;
	cvt.u32.u16 	%r218, %rs99;
	cvt.u32.u16 	%r219, %rs100;
	ld.global.u8 	%rs101, [%rd11+1];
	ld.global.u8 	%rs102, [%rd12+1];
	min.u16 	%rs103, %rs101, %rs102;
	max.u16 	%rs104, %rs101, %rs102;
	cvt.u32.u16 	%r220, %rs103;
	cvt.u32.u16 	%r221, %rs104;
	add.s32 	%r222, %r498, %r219;
	add.s32 	%r223, %r218, %r220;
	ld.global.u8 	%rs105, [%rd11+2];
	ld.global.u8 	%rs106, [%rd12+2];
	min.u16 	%rs107, %rs105, %rs106;
	max.u16 	%rs108, %rs105, %rs106;
	cvt.u32.u16 	%r224, %rs107;
	cvt.u32.u16 	%r225, %rs108;
	add.s32 	%r226, %r222, %r221;
	add.s32 	%r227, %r223, %r224;
	ld.global.u8 	%rs109, [%rd11+3];
	ld.global.u8 	%rs110, [%rd12+3];
	min.u16 	%rs111, %rs109, %rs110;
	max.u16 	%rs112, %rs109, %rs110;
	cvt.u32.u16 	%r228, %rs111;
	cvt.u32.u16 	%r229, %rs112;
	add.s32 	%r230, %r226, %r225;
	add.s32 	%r231, %r227, %r228;
	ld.global.u8 	%rs113, [%rd11+4];
	ld.global.u8 	%rs114, [%rd12+4];
	min.u16 	%rs115, %rs113, %rs114;
	max.u16 	%rs116, %rs113, %rs114;
	cvt.u32.u16 	%r232, %rs115;
	cvt.u32.u16 	%r233, %rs116;
	add.s32 	%r234, %r230, %r229;
	add.s32 	%r235, %r231, %r232;
	ld.global.u8 	%rs117, [%rd11+5];
	ld.global.u8 	%rs118, [%rd12+5];
	min.u16 	%rs119, %rs117, %rs118;
	max.u16 	%rs120, %rs117, %rs118;
	cvt.u32.u16 	%r236, %rs119;
	cvt.u32.u16 	%r237, %rs120;
	add.s32 	%r238, %r234, %r233;
	add.s32 	%r239, %r235, %r236;
	sub.s32 	%r240, %r238, %r239;
	add.s32 	%r41, %r240, %r237;
	setp.eq.s32 	%p11, %r495, 4;
	@%p11 bra 	$L__BB2_13;
	ld.global.u8 	%rs121, [%rd11+192];
	ld.global.u8 	%rs122, [%rd12+192];
	min.u16 	%rs123, %rs121, %rs122;
	max.u16 	%rs124, %rs121, %rs122;
	cvt.u32.u16 	%r241, %rs123;
	cvt.u32.u16 	%r242, %rs124;
	ld.global.u8 	%rs125, [%rd11+193];
	ld.global.u8 	%rs126, [%rd12+193];
	min.u16 	%rs127, %rs125, %rs126;
	max.u16 	%rs128, %rs125, %rs126;
	cvt.u32.u16 	%r243, %rs127;
	cvt.u32.u16 	%r244, %rs128;
	add.s32 	%r245, %r41, %r242;
	add.s32 	%r246, %r241, %r243;
	ld.global.u8 	%rs129, [%rd11+194];
	ld.global.u8 	%rs130, [%rd12+194];
	min.u16 	%rs131, %rs129, %rs130;
	max.u16 	%rs132, %rs129, %rs130;
	cvt.u32.u16 	%r247, %rs131;
	cvt.u32.u16 	%r248, %rs132;
	add.s32 	%r249, %r245, %r244;
	add.s32 	%r250, %r246, %r247;
	ld.global.u8 	%rs133, [%rd11+195];
	ld.global.u8 	%rs134, [%rd12+195];
	min.u16 	%rs135, %rs133, %rs134;
	max.u16 	%rs136, %rs133, %rs134;
	cvt.u32.u16 	%r251, %rs135;
	cvt.u32.u16 	%r252, %rs136;
	add.s32 	%r253, %r249, %r248;
	add.s32 	%r254, %r250, %r251;
	ld.global.u8 	%rs137, [%rd11+196];
	ld.global.u8 	%rs138, [%rd12+196];
	min.u16 	%rs139, %rs137, %rs138;
	max.u16 	%rs140, %rs137, %rs138;
	cvt.u32.u16 	%r255, %rs139;
	cvt.u32.u16 	%r256, %rs140;
	add.s32 	%r257, %r253, %r252;
	add.s32 	%r258, %r254, %r255;
	ld.global.u8 	%rs141, [%rd11+197];
	ld.global.u8 	%rs142, [%rd12+197];
	min.u16 	%rs143, %rs141, %rs142;
	max.u16 	%rs144, %rs141, %rs142;
	cvt.u32.u16 	%r259, %rs143;
	cvt.u32.u16 	%r260, %rs144;
	add.s32 	%r261, %r257, %r256;
	add.s32 	%r262, %r258, %r259;
	sub.s32 	%r263, %r261, %r262;
	add.s32 	%r498, %r263, %r260;
	add.s32 	%r495, %r495, 2;
	add.s32 	%r497, %r497, 384;
	bra.uni 	$L__BB2_11;
$L__BB2_13:
	setp.lt.u32 	%p12, %r15, 192;
	setp.lt.u32 	%p13, %r12, 160;
	selp.b32 	%r265, %r41, 147483647, %p12;
	selp.b32 	%r266, %r265, 147483647, %p13;
	st.local.u32 	[%rd8+264], %r266;
	add.s32 	%r500, %r16, 576;
	mov.b32 	%r499, 0;
	mov.u32 	%r501, %r4;
	mov.u32 	%r502, %r499;
$L__BB2_14:
	cvt.s64.s32 	%rd32, %r501;
	add.s64 	%rd13, %rd1, %rd32;
	ld.global.u8 	%rs145, [%rd13];
	cvt.s64.s32 	%rd33, %r500;
	add.s64 	%rd14, %rd1, %rd33;
	ld.global.u8 	%rs146, [%rd14];
	min.u16 	%rs147, %rs145, %rs146;
	max.u16 	%rs148, %rs145, %rs146;
	cvt.u32.u16 	%r267, %rs147;
	cvt.u32.u16 	%r268, %rs148;
	ld.global.u8 	%rs149, [%rd13+1];
	ld.global.u8 	%rs150, [%rd14+1];
	min.u16 	%rs151, %rs149, %rs150;
	max.u16 	%rs152, %rs149, %rs150;
	cvt.u32.u16 	%r269, %rs151;
	cvt.u32.u16 	%r270, %rs152;
	add.s32 	%r271, %r502, %r268;
	add.s32 	%r272, %r267, %r269;
	ld.global.u8 	%rs153, [%rd13+2];
	ld.global.u8 	%rs154, [%rd14+2];
	min.u16 	%rs155, %rs153, %rs154;
	max.u16 	%rs156, %rs153, %rs154;
	cvt.u32.u16 	%r273, %rs155;
	cvt.u32.u16 	%r274, %rs156;
	add.s32 	%r275, %r271, %r270;
	add.s32 	%r276, %r272, %r273;
	ld.global.u8 	%rs157, [%rd13+3];
	ld.global.u8 	%rs158, [%rd14+3];
	min.u16 	%rs159, %rs157, %rs158;
	max.u16 	%rs160, %rs157, %rs158;
	cvt.u32.u16 	%r277, %rs159;
	cvt.u32.u16 	%r278, %rs160;
	add.s32 	%r279, %r275, %r274;
	add.s32 	%r280, %r276, %r277;
	ld.global.u8 	%rs161, [%rd13+4];
	ld.global.u8 	%rs162, [%rd14+4];
	min.u16 	%rs163, %rs161, %rs162;
	max.u16 	%rs164, %rs161, %rs162;
	cvt.u32.u16 	%r281, %rs163;
	cvt.u32.u16 	%r282, %rs164;
	add.s32 	%r283, %r279, %r278;
	add.s32 	%r284, %r280, %r281;
	ld.global.u8 	%rs165, [%rd13+5];
	ld.global.u8 	%rs166, [%rd14+5];
	min.u16 	%rs167, %rs165, %rs166;
	max.u16 	%rs168, %rs165, %rs166;
	cvt.u32.u16 	%r285, %rs167;
	cvt.u32.u16 	%r286, %rs168;
	add.s32 	%r287, %r283, %r282;
	add.s32 	%r288, %r284, %r285;
	sub.s32 	%r289, %r287, %r288;
	add.s32 	%r50, %r289, %r286;
	setp.eq.s32 	%p14, %r499, 4;
	@%p14 bra 	$L__BB2_16;
	ld.global.u8 	%rs169, [%rd13+192];
	ld.global.u8 	%rs170, [%rd14+192];
	min.u16 	%rs171, %rs169, %rs170;
	max.u16 	%rs172, %rs169, %rs170;
	cvt.u32.u16 	%r290, %rs171;
	cvt.u32.u16 	%r291, %rs172;
	ld.global.u8 	%rs173, [%rd13+193];
	ld.global.u8 	%rs174, [%rd14+193];
	min.u16 	%rs175, %rs173, %rs174;
	max.u16 	%rs176, %rs173, %rs174;
	cvt.u32.u16 	%r292, %rs175;
	cvt.u32.u16 	%r293, %rs176;
	add.s32 	%r294, %r50, %r291;
	add.s32 	%r295, %r290, %r292;
	ld.global.u8 	%rs177, [%rd13+194];
	ld.global.u8 	%rs178, [%rd14+194];
	min.u16 	%rs179, %rs177, %rs178;
	max.u16 	%rs180, %rs177, %rs178;
	cvt.u32.u16 	%r296, %rs179;
	cvt.u32.u16 	%r297, %rs180;
	add.s32 	%r298, %r294, %r293;
	add.s32 	%r299, %r295, %r296;
	ld.global.u8 	%rs181, [%rd13+195];
	ld.global.u8 	%rs182, [%rd14+195];
	min.u16 	%rs183, %rs181, %rs182;
	max.u16 	%rs184, %rs181, %rs182;
	cvt.u32.u16 	%r300, %rs183;
	cvt.u32.u16 	%r301, %rs184;
	add.s32 	%r302, %r298, %r297;
	add.s32 	%r303, %r299, %r300;
	ld.global.u8 	%rs185, [%rd13+196];
	ld.global.u8 	%rs186, [%rd14+196];
	min.u16 	%rs187, %rs185, %rs186;
	max.u16 	%rs188, %rs185, %rs186;
	cvt.u32.u16 	%r304, %rs187;
	cvt.u32.u16 	%r305, %rs188;
	add.s32 	%r306, %r302, %r301;
	add.s32 	%r307, %r303, %r304;
	ld.global.u8 	%rs189, [%rd13+197];
	ld.global.u8 	%rs190, [%rd14+197];
	min.u16 	%rs191, %rs189, %rs190;
	max.u16 	%rs192, %rs189, %rs190;
	cvt.u32.u16 	%r308, %rs191;
	cvt.u32.u16 	%r309, %rs192;
	add.s32 	%r310, %r306, %r305;
	add.s32 	%r311, %r307, %r308;
	sub.s32 	%r312, %r310, %r311;
	add.s32 	%r502, %r312, %r309;
	add.s32 	%r499, %r499, 2;
	add.s32 	%r501, %r501, 384;
	add.s32 	%r500, %r500, 384;
	bra.uni 	$L__BB2_14;
$L__BB2_16:
	setp.lt.u32 	%p15, %r15, 192;
	setp.lt.u32 	%p16, %r13, 160;
	selp.b32 	%r314, %r50, 147483647, %p15;
	selp.b32 	%r315, %r314, 147483647, %p16;
	st.local.u32 	[%rd8+396], %r315;
	add.s32 	%r504, %r16, 768;
	mov.b32 	%r503, 0;
	mov.u32 	%r505, %r4;
	mov.u32 	%r506, %r503;
$L__BB2_17:
	cvt.s64.s32 	%rd34, %r505;
	add.s64 	%rd15, %rd1, %rd34;
	ld.global.u8 	%rs193, [%rd15];
	cvt.s64.s32 	%rd35, %r504;
	add.s64 	%rd16, %rd1, %rd35;
	ld.global.u8 	%rs194, [%rd16];
	min.u16 	%rs195, %rs193, %rs194;
	max.u16 	%rs196, %rs193, %rs194;
	cvt.u32.u16 	%r316, %rs195;
	cvt.u32.u16 	%r317, %rs196;
	ld.global.u8 	%rs197, [%rd15+1];
	ld.global.u8 	%rs198, [%rd16+1];
	min.u16 	%rs199, %rs197, %rs198;
	max.u16 	%rs200, %rs197, %rs198;
	cvt.u32.u16 	%r318, %rs199;
	cvt.u32.u16 	%r319, %rs200;
	add.s32 	%r320, %r506, %r317;
	add.s32 	%r321, %r316, %r318;
	ld.global.u8 	%rs201, [%rd15+2];
	ld.global.u8 	%rs202, [%rd16+2];
	min.u16 	%rs203, %rs201, %rs202;
	max.u16 	%rs204, %rs201, %rs202;
	cvt.u32.u16 	%r322, %rs203;
	cvt.u32.u16 	%r323, %rs204;
	add.s32 	%r324, %r320, %r319;
	add.s32 	%r325, %r321, %r322;
	ld.global.u8 	%rs205, [%rd15+3];
	ld.global.u8 	%rs206, [%rd16+3];
	min.u16 	%rs207, %rs205, %rs206;
	max.u16 	%rs208, %rs205, %rs206;
	cvt.u32.u16 	%r326, %rs207;
	cvt.u32.u16 	%r327, %rs208;
	add.s32 	%r328, %r324, %r323;
	add.s32 	%r329, %r325, %r326;
	ld.global.u8 	%rs209, [%rd15+4];
	ld.global.u8 	%rs210, [%rd16+4];
	min.u16 	%rs211, %rs209, %rs210;
	max.u16 	%rs212, %rs209, %rs210;
	cvt.u32.u16 	%r330, %rs211;
	cvt.u32.u16 	%r331, %rs212;
	add.s32 	%r332, %r328, %r327;
	add.s32 	%r333, %r329, %r330;
	ld.global.u8 	%rs213, [%rd15+5];
	ld.global.u8 	%rs214, [%rd16+5];
	min.u16 	%rs215, %rs213, %rs214;
	max.u16 	%rs216, %rs213, %rs214;
	cvt.u32.u16 	%r334, %rs215;
	cvt.u32.u16 	%r335, %rs216;
	add.s32 	%r336, %r332, %r331;
	add.s32 	%r337, %r333, %r334;
	sub.s32 	%r338, %r336, %r337;
	add.s32 	%r60, %r338, %r335;
	setp.eq.s32 	%p17, %r503, 4;
	@%p17 bra 	$L__BB2_19;
	ld.global.u8 	%rs217, [%rd15+192];
	ld.global.u8 	%rs218, [%rd16+192];
	min.u16 	%rs219, %rs217, %rs218;
	max.u16 	%rs220, %rs217, %rs218;
	cvt.u32.u16 	%r339, %rs219;
	cvt.u32.u16 	%r340, %rs220;
	ld.global.u8 	%rs221, [%rd15+193];
	ld.global.u8 	%rs222, [%rd16+193];
	min.u16 	%rs223, %rs221, %rs222;
	max.u16 	%rs224, %rs221, %rs222;
	cvt.u32.u16 	%r341, %rs223;
	cvt.u32.u16 	%r342, %rs224;
	add.s32 	%r343, %r60, %r340;
	add.s32 	%r344, %r339, %r341;
	ld.global.u8 	%rs225, [%rd15+194];
	ld.global.u8 	%rs226, [%rd16+194];
	min.u16 	%rs227, %rs225, %rs226;
	max.u16 	%rs228, %rs225, %rs226;
	cvt.u32.u16 	%r345, %rs227;
	cvt.u32.u16 	%r346, %rs228;
	add.s32 	%r347, %r343, %r342;
	add.s32 	%r348, %r344, %r345;
	ld.global.u8 	%rs229, [%rd15+195];
	ld.global.u8 	%rs230, [%rd16+195];
	min.u16 	%rs231, %rs229, %rs230;
	max.u16 	%rs232, %rs229, %rs230;
	cvt.u32.u16 	%r349, %rs231;
	cvt.u32.u16 	%r350, %rs232;
	add.s32 	%r351, %r347, %r346;
	add.s32 	%r352, %r348, %r349;
	ld.global.u8 	%rs233, [%rd15+196];
	ld.global.u8 	%rs234, [%rd16+196];
	min.u16 	%rs235, %rs233, %rs234;
	max.u16 	%rs236, %rs233, %rs234;
	cvt.u32.u16 	%r353, %rs235;
	cvt.u32.u16 	%r354, %rs236;
	add.s32 	%r355, %r351, %r350;
	add.s32 	%r356, %r352, %r353;
	ld.global.u8 	%rs237, [%rd15+197];
	ld.global.u8 	%rs238, [%rd16+197];
	min.u16 	%rs239, %rs237, %rs238;
	max.u16 	%rs240, %rs237, %rs238;
	cvt.u32.u16 	%r357, %rs239;
	cvt.u32.u16 	%r358, %rs240;
	add.s32 	%r359, %r355, %r354;
	add.s32 	%r360, %r356, %r357;
	sub.s32 	%r361, %r359, %r360;
	add.s32 	%r506, %r361, %r358;
	add.s32 	%r503, %r503, 2;
	add.s32 	%r505, %r505, 384;
	add.s32 	%r504, %r504, 384;
	bra.uni 	$L__BB2_17;
$L__BB2_19:
	setp.lt.u32 	%p18, %r15, 192;
	setp.lt.u32 	%p19, %r8, 160;
	selp.b32 	%r362, %r60, 147483647, %p18;
	selp.b32 	%r363, %r362, 147483647, %p19;
	st.local.u32 	[%rd8+528], %r363;
	add.s32 	%r486, %r486, 1;
	setp.ne.s32 	%p20, %r486, 33;
	@%p20 bra 	$L__BB2_4;
	add.s32 	%r66, %r485, 5;
	setp.lt.u32 	%p21, %r485, 28;
	mov.u32 	%r485, %r66;
	@%p21 bra 	$L__BB2_3;
	add.s32 	%r67, %r2, -14;
	add.s32 	%r68, %r2, -13;
	add.s32 	%r69, %r2, -12;
	add.s32 	%r70, %r2, -11;
	add.s32 	%r71, %r2, -9;
	add.s32 	%r72, %r2, -8;
	add.s32 	%r73, %r2, -7;
	add.s32 	%r74, %r2, -6;
	add.s32 	%r75, %r2, -5;
	add.s32 	%r76, %r2, -4;
	add.s32 	%r77, %r2, -3;
	add.s32 	%r78, %r2, -2;
	add.s32 	%r79, %r2, -1;
	add.s32 	%r80, %r2, 1;
	add.s32 	%r81, %r2, 2;
	add.s32 	%r82, %r2, 3;
	add.s32 	%r83, %r2, 4;
	add.s32 	%r84, %r2, 5;
	add.s32 	%r85, %r2, 6;
	add.s32 	%r86, %r2, 7;
	add.s32 	%r87, %r2, 8;
	add.s32 	%r88, %r2, 9;
	add.s32 	%r89, %r2, 10;
	add.s32 	%r90, %r2, 11;
	add.s32 	%r91, %r2, 12;
	add.s32 	%r92, %r2, 13;
	add.s32 	%r93, %r2, 14;
	add.s32 	%r94, %r2, 15;
	add.s32 	%r95, %r2, 16;
	add.s64 	%rd43, %rd3, 64;
	mov.b32 	%r511, 147483647;
	mov.b32 	%r508, -16;
$L__BB2_22:
	add.s32 	%r367, %r507, -16;
	ld.local.u32 	%r368, [%rd43+-64];
	setp.lt.u32 	%p22, %r368, %r511;
	min.u32 	%r369, %r368, %r511;
	selp.b32 	%r370, %r5, %r509, %p22;
	ld.local.u32 	%r371, [%rd43+-60];
	setp.lt.u32 	%p23, %r371, %r369;
	min.u32 	%r372, %r371, %r369;
	or.pred  	%p24, %p22, %p23;
	add.s32 	%r373, %r2, -15;
	selp.b32 	%r374, %r373, %r370, %p23;
	ld.local.u32 	%r375, [%rd43+-56];
	setp.lt.u32 	%p26, %r375, %r372;
	min.u32 	%r376, %r375, %r372;
	selp.b32 	%r377, %r67, %r374, %p26;
	ld.local.u32 	%r378, [%rd43+-52];
	setp.lt.u32 	%p27, %r378, %r376;
	min.u32 	%r379, %r378, %r376;
	or.pred  	%p28, %p26, %p27;
	selp.b32 	%r380, %r68, %r377, %p27;
	ld.local.u32 	%r381, [%rd43+-48];
	setp.lt.u32 	%p30, %r381, %r379;
	min.u32 	%r382, %r381, %r379;
	selp.b32 	%r383, %r69, %r380, %p30;
	ld.local.u32 	%r384, [%rd43+-44];
	setp.lt.u32 	%p31, %r384, %r382;
	min.u32 	%r385, %r384, %r382;
	or.pred  	%p32, %p30, %p31;
	selp.b32 	%r386, %r70, %r383, %p31;
	ld.local.u32 	%r387, [%rd43+-40];
	setp.lt.u32 	%p34, %r387, %r385;
	min.u32 	%r388, %r387, %r385;
	add.s32 	%r389, %r2, -10;
	selp.b32 	%r390, %r389, %r386, %p34;
	ld.local.u32 	%r391, [%rd43+-36];
	setp.lt.u32 	%p35, %r391, %r388;
	min.u32 	%r392, %r391, %r388;
	or.pred  	%p36, %p34, %p35;
	selp.b32 	%r393, %r71, %r390, %p35;
	ld.local.u32 	%r394, [%rd43+-32];
	setp.lt.u32 	%p38, %r394, %r392;
	min.u32 	%r395, %r394, %r392;
	selp.b32 	%r396, %r72, %r393, %p38;
	ld.local.u32 	%r397, [%rd43+-28];
	setp.lt.u32 	%p39, %r397, %r395;
	min.u32 	%r398, %r397, %r395;
	or.pred  	%p40, %p38, %p39;
	selp.b32 	%r399, %r73, %r396, %p39;
	ld.local.u32 	%r400, [%rd43+-24];
	setp.lt.u32 	%p42, %r400, %r398;
	min.u32 	%r401, %r400, %r398;
	selp.b32 	%r402, %r74, %r399, %p42;
	ld.local.u32 	%r403, [%rd43+-20];
	setp.lt.u32 	%p43, %r403, %r401;
	min.u32 	%r404, %r403, %r401;
	or.pred  	%p44, %p42, %p43;
	selp.b32 	%r405, %r75, %r402, %p43;
	ld.local.u32 	%r406, [%rd43+-16];
	setp.lt.u32 	%p46, %r406, %r404;
	min.u32 	%r407, %r406, %r404;
	selp.b32 	%r408, %r76, %r405, %p46;
	ld.local.u32 	%r409, [%rd43+-12];
	setp.lt.u32 	%p47, %r409, %r407;
	min.u32 	%r410, %r409, %r407;
	or.pred  	%p48, %p46, %p47;
	selp.b32 	%r411, %r77, %r408, %p47;
	ld.local.u32 	%r412, [%rd43+-8];
	setp.lt.u32 	%p50, %r412, %r410;
	min.u32 	%r413, %r412, %r410;
	selp.b32 	%r414, %r78, %r411, %p50;
	ld.local.u32 	%r415, [%rd43+-4];
	setp.lt.u32 	%p51, %r415, %r413;
	min.u32 	%r416, %r415, %r413;
	or.pred  	%p52, %p50, %p51;
	selp.b32 	%r417, %r79, %r414, %p51;
	ld.local.u32 	%r418, [%rd43];
	setp.lt.u32 	%p54, %r418, %r416;
	min.u32 	%r419, %r418, %r416;
	selp.b32 	%r420, %r2, %r417, %p54;
	ld.local.u32 	%r421, [%rd43+4];
	setp.lt.u32 	%p55, %r421, %r419;
	min.u32 	%r422, %r421, %r419;
	or.pred  	%p56, %p54, %p55;
	selp.b32 	%r423, %r80, %r420, %p55;
	ld.local.u32 	%r424, [%rd43+8];
	setp.lt.u32 	%p58, %r424, %r422;
	min.u32 	%r425, %r424, %r422;
	selp.b32 	%r426, %r81, %r423, %p58;
	ld.local.u32 	%r427, [%rd43+12];
	setp.lt.u32 	%p59, %r427, %r425;
	min.u32 	%r428, %r427, %r425;
	or.pred  	%p60, %p58, %p59;
	selp.b32 	%r429, %r82, %r426, %p59;
	ld.local.u32 	%r430, [%rd43+16];
	setp.lt.u32 	%p62, %r430, %r428;
	min.u32 	%r431, %r430, %r428;
	selp.b32 	%r432, %r83, %r429, %p62;
	ld.local.u32 	%r433, [%rd43+20];
	setp.lt.u32 	%p63, %r433, %r431;
	min.u32 	%r434, %r433, %r431;
	or.pred  	%p64, %p62, %p63;
	selp.b32 	%r435, %r84, %r432, %p63;
	ld.local.u32 	%r436, [%rd43+24];
	setp.lt.u32 	%p66, %r436, %r434;
	min.u32 	%r437, %r436, %r434;
	selp.b32 	%r438, %r85, %r435, %p66;
	ld.local.u32 	%r439, [%rd43+28];
	setp.lt.u32 	%p67, %r439, %r437;
	min.u32 	%r440, %r439, %r437;
	or.pred  	%p68, %p66, %p67;
	selp.b32 	%r441, %r86, %r438, %p67;
	ld.local.u32 	%r442, [%rd43+32];
	setp.lt.u32 	%p70, %r442, %r440;
	min.u32 	%r443, %r442, %r440;
	selp.b32 	%r444, %r87, %r441, %p70;
	ld.local.u32 	%r445, [%rd43+36];
	setp.lt.u32 	%p71, %r445, %r443;
	min.u32 	%r446, %r445, %r443;
	or.pred  	%p72, %p70, %p71;
	selp.b32 	%r447, %r88, %r444, %p71;
	ld.local.u32 	%r448, [%rd43+40];
	setp.lt.u32 	%p74, %r448, %r446;
	min.u32 	%r449, %r448, %r446;
	selp.b32 	%r450, %r89, %r447, %p74;
	ld.local.u32 	%r451, [%rd43+44];
	setp.lt.u32 	%p75, %r451, %r449;
	min.u32 	%r452, %r451, %r449;
	or.pred  	%p76, %p74, %p75;
	selp.b32 	%r453, %r90, %r450, %p75;
	ld.local.u32 	%r454, [%rd43+48];
	setp.lt.u32 	%p78, %r454, %r452;
	min.u32 	%r455, %r454, %r452;
	selp.b32 	%r456, %r91, %r453, %p78;
	ld.local.u32 	%r457, [%rd43+52];
	setp.lt.u32 	%p79, %r457, %r455;
	min.u32 	%r458, %r457, %r455;
	or.pred  	%p80, %p78, %p79;
	selp.b32 	%r459, %r92, %r456, %p79;
	ld.local.u32 	%r460, [%rd43+56];
	setp.lt.u32 	%p82, %r460, %r458;
	min.u32 	%r461, %r460, %r458;
	selp.b32 	%r462, %r93, %r459, %p82;
	ld.local.u32 	%r463, [%rd43+60];
	setp.lt.u32 	%p83, %r463, %r461;
	min.u32 	%r464, %r463, %r461;
	or.pred  	%p84, %p82, %p83;
	selp.b32 	%r465, %r94, %r462, %p83;
	ld.local.u32 	%r466, [%rd43+64];
	setp.lt.u32 	%p86, %r466, %r464;
	min.u32 	%r511, %r466, %r464;
	selp.b32 	%r467, %r367, %r510, %p24;
	selp.b32 	%r468, %r367, %r467, %p28;
	selp.b32 	%r469, %r367, %r468, %p32;
	selp.b32 	%r470, %r367, %r469, %p36;
	selp.b32 	%r471, %r367, %r470, %p40;
	selp.b32 	%r472, %r367, %r471, %p44;
	selp.b32 	%r473, %r367, %r472, %p48;
	selp.b32 	%r474, %r367, %r473, %p52;
	selp.b32 	%r475, %r367, %r474, %p56;
	selp.b32 	%r476, %r367, %r475, %p60;
	selp.b32 	%r477, %r367, %r476, %p64;
	selp.b32 	%r478, %r367, %r477, %p68;
	selp.b32 	%r479, %r367, %r478, %p72;
	selp.b32 	%r480, %r367, %r479, %p76;
	selp.b32 	%r481, %r367, %r480, %p80;
	selp.b32 	%r482, %r367, %r481, %p84;
	selp.b32 	%r510, %r367, %r482, %p86;
	selp.b32 	%r509, %r95, %r465, %p86;
	add.s32 	%r508, %r508, 1;
	add.s32 	%r507, %r507, 1;
	add.s64 	%rd43, %rd43, 132;
	setp.ne.s32 	%p87, %r508, 17;
	@%p87 bra 	$L__BB2_22;
	mad.lo.s32 	%r483, %r510, 192, %r6;
	add.s32 	%r484, %r483, %r509;
	cvt.s64.s32 	%rd36, %r484;
	cvta.to.global.u64 	%rd37, %rd20;
	add.s64 	%rd38, %rd37, %rd36;
	ld.global.u8 	%rs241, [%rd38];
	cvt.s64.s32 	%rd39, %r4;
	add.s64 	%rd40, %rd2, %rd39;
	st.global.u8 	[%rd40], %rs241;
	ld.global.u8 	%rs242, [%rd38+1];
	st.global.u8 	[%rd40+1], %rs242;
	ld.global.u8 	%rs243, [%rd38+2];
	st.global.u8 	[%rd40+2], %rs243;
	ld.global.u8 	%rs244, [%rd38+3];
	st.global.u8 	[%rd40+3], %rs244;
	ld.global.u8 	%rs245, [%rd38+4];
	st.global.u8 	[%rd40+4], %rs245;
	ld.global.u8 	%rs246, [%rd38+5];
	st.global.u8 	[%rd40+5], %rs246;
	ld.global.u8 	%rs247, [%rd38+192];
	st.global.u8 	[%rd40+192], %rs247;
	ld.global.u8 	%rs248, [%rd38+193];
	st.global.u8 	[%rd40+193], %rs248;
	ld.global.u8 	%rs249, [%rd38+194];
	st.global.u8 	[%rd40+194], %rs249;
	ld.global.u8 	%rs250, [%rd38+195];
	st.global.u8 	[%rd40+195], %rs250;
	ld.global.u8 	%rs251, [%rd38+196];
	st.global.u8 	[%rd40+196], %rs251;
	ld.global.u8 	%rs252, [%rd38+197];
	st.global.u8 	[%rd40+197], %rs252;
	ld.global.u8 	%rs253, [%rd38+384];
	st.global.u8 	[%rd40+384], %rs253;
	ld.global.u8 	%rs254, [%rd38+385];
	st.global.u8 	[%rd40+385], %rs254;
	ld.global.u8 	%rs255, [%rd38+386];
	st.global.u8 	[%rd40+386], %rs255;
	ld.global.u8 	%rs256, [%rd38+387];
	st.global.u8 	[%rd40+387], %rs256;
	ld.global.u8 	%rs257, [%rd38+388];
	st.global.u8 	[%rd40+388], %rs257;
	ld.global.u8 	%rs258, [%rd38+389];
	st.global.u8 	[%rd40+389], %rs258;
	ld.global.u8 	%rs259, [%rd38+576];
	st.global.u8 	[%rd40+576], %rs259;
	ld.global.u8 	%rs260, [%rd38+577];
	st.global.u8 	[%rd40+577], %rs260;
	ld.global.u8 	%rs261, [%rd38+578];
	st.global.u8 	[%rd40+578], %rs261;
	ld.global.u8 	%rs262, [%rd38+579];
	st.global.u8 	[%rd40+579], %rs262;
	ld.global.u8 	%rs263, [%rd38+580];
	st.global.u8 	[%rd40+580], %rs263;
	ld.global.u8 	%rs264, [%rd38+581];
	st.global.u8 	[%rd40+581], %rs264;
	ld.global.u8 	%rs265, [%rd38+768];
	st.global.u8 	[%rd40+768], %rs265;
	ld.global.u8 	%rs266, [%rd38+769];
	st.global.u8 	[%rd40+769], %rs266;
	ld.global.u8 	%rs267, [%rd38+770];
	st.global.u8 	[%rd40+770], %rs267;
	ld.global.u8 	%rs268, [%rd38+771];
	st.global.u8 	[%rd40+771], %rs268;
	ld.global.u8 	%rs269, [%rd38+772];
	st.global.u8 	[%rd40+772], %rs269;
	ld.global.u8 	%rs270, [%rd38+773];
	st.global.u8 	[%rd40+773], %rs270;
$L__BB2_24:
	ret;
$L__BB2_25:
	cvt.s64.s32 	%rd41, %r4;
	add.s64 	%rd42, %rd2, %rd41;
	mov.b16 	%rs271, 127;
	st.global.u8 	[%rd42], %rs271;
	st.global.u8 	[%rd42+1], %rs271;
	st.global.u8 	[%rd42+2], %rs271;
	st.global.u8 	[%rd42+3], %rs271;
	st.global.u8 	[%rd42+4], %rs271;
	st.global.u8 	[%rd42+5], %rs271;
	st.global.u8 	[%rd42+192], %rs271;
	st.global.u8 	[%rd42+193], %rs271;
	st.global.u8 	[%rd42+194], %rs271;
	st.global.u8 	[%rd42+195], %rs271;
	st.global.u8 	[%rd42+196], %rs271;
	st.global.u8 	[%rd42+197], %rs271;
	st.global.u8 	[%rd42+384], %rs271;
	st.global.u8 	[%rd42+385], %rs271;
	st.global.u8 	[%rd42+386], %rs271;
	st.global.u8 	[%rd42+387], %rs271;
	st.global.u8 	[%rd42+388], %rs271;
	st.global.u8 	[%rd42+389], %rs271;
	st.global.u8 	[%rd42+576], %rs271;
	st.global.u8 	[%rd42+577], %rs271;
	st.global.u8 	[%rd42+578], %rs271;
	st.global.u8 	[%rd42+579], %rs271;
	st.global.u8 	[%rd42+580], %rs271;
	st.global.u8 	[%rd42+581], %rs271;
	st.global.u8 	[%rd42+768], %rs271;
	st.global.u8 	[%rd42+769], %rs271;
	st.global.u8 	[%rd42+770], %rs271;
	st.global.u8 	[%rd42+771], %rs271;
	st.global.u8 	[%rd42+772], %rs271;
	st.global.u8 	[%rd42+773], %rs271;
	bra.uni 	$L__BB2_24;

}


// ===== COMPILED SASS (sm_100) =====

	.target	sm_100

	.elftype	@"ET_EXEC"


//--------------------- .note.nv.tkinfo           --------------------------
	.section	.note.nv.tkinfo,"",@"SHT_NOTE"
	.sectionflags	@"SHF_NOTE_NV_TKINFO"
	.tkinfo
        /*0018*/ 	.word	0x00000002
        /*0030*/ 	.string	""
        /*0030*/ 	.string	"ptxas"
        /*0030*/ 	.string	"Cuda compilation tools, release 13.0, V13.0.88"
        /*0030*/ 	.string	"Build cuda_13.0.r13.0/compiler.36424714_0"
        /*0030*/ 	.string	"-arch sm_100 -m 64 "



//--------------------- .note.nv.cuinfo           --------------------------
	.section	.note.nv.cuinfo,"",@"SHT_NOTE"
	.sectionflags	@"SHF_NOTE_NV_CUINFO"
        /*0018*/ 	.short	0x0002
        /*001a*/ 	.short	0x0064
        /*001c*/ 	.short	0x0082
	.zero		2


//--------------------- .nv.info                  --------------------------
	.section	.nv.info,"",@"SHT_CUDA_INFO"
	.align	4


	//----- nvinfo : EIATTR_REGCOUNT
	.align		4
        /*0000*/ 	.byte	0x04, 0x2f
        /*0002*/ 	.short	(.L_3 - .L_2)
	.align		4
.L_2:
        /*0004*/ 	.word	index@(_Z8disp_YUVPA192_A3_A300_hi)
        /*0008*/ 	.word	0x00000020


	//----- nvinfo : EIATTR_FRAME_SIZE
	.align		4
.L_3:
        /*000c*/ 	.byte	0x04, 0x11
        /*000e*/ 	.short	(.L_5 - .L_4)
	.align		4
.L_4:
        /*0010*/ 	.word	index@(_Z8disp_YUVPA192_A3_A300_hi)
        /*0014*/ 	.word	0x00000008


	//----- nvinfo : EIATTR_REGCOUNT
	.align		4
.L_5:
        /*0018*/ 	.byte	0x04, 0x2f
        /*001a*/ 	.short	(.L_7 - .L_6)
	.align		4
.L_6:
        /*001c*/ 	.word	index@(_Z10deviceInitPhS_S_S_S_)
        /*0020*/ 	.word	0x0000000e


	//----- nvinfo : EIATTR_FRAME_SIZE
	.align		4
.L_7:
        /*0024*/ 	.byte	0x04, 0x11
        /*0026*/ 	.short	(.L_9 - .L_8)
	.align		4
.L_8:
        /*0028*/ 	.word	index@(_Z10deviceInitPhS_S_S_S_)
        /*002c*/ 	.word	0x00000000


	//----- nvinfo : EIATTR_REGCOUNT
	.align		4
.L_9:
        /*0030*/ 	.byte	0x04, 0x2f
        /*0032*/ 	.short	(.L_11 - .L_10)
	.align		4
.L_10:
        /*0034*/ 	.word	index@(_Z14process_pblockPhS_S_S_i)
        /*0038*/ 	.word	0x000000a0


	//----- nvinfo : EIATTR_FRAME_SIZE
	.align		4
.L_11:
        /*003c*/ 	.byte	0x04, 0x11
        /*003e*/ 	.short	(.L_13 - .L_12)
	.align		4
.L_12:
        /*0040*/ 	.word	index@(_Z14process_pblockPhS_S_S_i)
        /*0044*/ 	.word	0x00001108


	//----- nvinfo : EIATTR_MIN_STACK_SIZE
	.align		4
.L_13:
        /*0048*/ 	.byte	0x04, 0x12
        /*004a*/ 	.short	(.L_15 - .L_14)
	.align		4
.L_14:
        /*004c*/ 	.word	index@(_Z14process_pblockPhS_S_S_i)
        /*0050*/ 	.word	0x00001108


	//----- nvinfo : EIATTR_MIN_STACK_SIZE
	.align		4
.L_15:
        /*0054*/ 	.byte	0x04, 0x12
        /*0056*/ 	.short	(.L_17 - .L_16)
	.align		4
.L_16:
        /*0058*/ 	.word	index@(_Z10deviceInitPhS_S_S_S_)
        /*005c*/ 	.word	0x00000000


	//----- nvinfo : EIATTR_MIN_STACK_SIZE
	.align		4
.L_17:
        /*0060*/ 	.byte	0x04, 0x12
        /*0062*/ 	.short	(.L_19 - .L_18)
	.align		4
.L_18:
        /*0064*/ 	.word	index@(_Z8disp_YUVPA192_A3_A300_hi)
        /*0068*/ 	.word	0x00000008
.L_19:


//--------------------- .nv.compat                --------------------------
	.section	.nv.compat,"",@"SHT_CUDA_COMPAT_INFO"
	.align	4
        /*0000*/ 	.byte	0x02, 0x09, 0x00, 0x00, 0x02, 0x02, 0x01, 0x00, 0x02, 0x05, 0x05, 0x00, 0x03, 0x07, 0x01, 0x01
        /*0010*/ 	.byte	0x02, 0x03, 0x00, 0x00, 0x02, 0x06, 0x01, 0x00, 0x04, 0x0b, 0x08, 0x00, 0x09, 0x00, 0x00, 0x00
        /*0020*/ 	.byte	0x00, 0x00, 0x00, 0x00


//--------------------- .nv.info._Z14process_pblockPhS_S_S_i --------------------------
	.section	.nv.info._Z14process_pblockPhS_S_S_i,"",@"SHT_CUDA_INFO"
	.sectionflags	@""
	.align	4


	//----- nvinfo : EIATTR_CUDA_API_VERSION
	.align		4
        /*0000*/ 	.byte	0x04, 0x37
        /*0002*/ 	.short	(.L_21 - .L_20)
.L_20:
        /*0004*/ 	.word	0x00000082


	//----- nvinfo : EIATTR_KPARAM_INFO
	.align		4
.L_21:
        /*0008*/ 	.byte	0x04, 0x17
        /*000a*/ 	.short	(.L_23 - .L_22)
.L_22:
        /*000c*/ 	.word	0x00000000
        /*0010*/ 	.short	0x0004
        /*0012*/ 	.short	0x0020
        /*0014*/ 	.byte	0x00, 0xf0, 0x11, 0x00


	//----- nvinfo : EIATTR_KPARAM_INFO
	.align		4
.L_23:
        /*0018*/ 	.byte	0x04, 0x17
        /*001a*/ 	.short	(.L_25 - .L_24)
.L_24:
        /*001c*/ 	.word	0x00000000
        /*0020*/ 	.short	0x0003
        /*0022*/ 	.short	0x0018
        /*0024*/ 	.byte	0x00, 0xf5, 0x21, 0x00


	//----- nvinfo : EIATTR_KPARAM_INFO
	.align		4
.L_25:
        /*0028*/ 	.byte	0x04, 0x17
        /*002a*/ 	.short	(.L_27 - .L_26)
.L_26:
        /*002c*/ 	.word	0x00000000
        /*0030*/ 	.short	0x0002
        /*0032*/ 	.short	0x0010
        /*0034*/ 	.byte	0x00, 0xf5, 0x21, 0x00


	//----- nvinfo : EIATTR_KPARAM_INFO
	.align		4
.L_27:
        /*0038*/ 	.byte	0x04, 0x17
        /*003a*/ 	.short	(.L_29 - .L_28)
.L_28:
        /*003c*/ 	.word	0x00000000
        /*0040*/ 	.short	0x0001
        /*0042*/ 	.short	0x0008
        /*0044*/ 	.byte	0x00, 0xf5, 0x21, 0x00


	//----- nvinfo : EIATTR_KPARAM_INFO
	.align		4
.L_29:
        /*0048*/ 	.byte	0x04, 0x17
        /*004a*/ 	.short	(.L_31 - .L_30)
.L_30:
        /*004c*/ 	.word	0x00000000
        /*0050*/ 	.short	0x0000
        /*0052*/ 	.short	0x0000
        /*0054*/ 	.byte	0x00, 0xf5, 0x21, 0x00


	//----- nvinfo : EIATTR_SPARSE_MMA_MASK
	.align		4
.L_31:
        /*0058*/ 	.byte	0x03, 0x50
        /*005a*/ 	.short	0x0000


	//----- nvinfo : EIATTR_MAXREG_COUNT
	.align		4
        /*005c*/ 	.byte	0x03, 0x1b
        /*005e*/ 	.short	0x00ff


	//----- nvinfo : EIATTR_MERCURY_ISA_VERSION
	.align		4
        /*0060*/ 	.byte	0x03, 0x5f
        /*0062*/ 	.short	0x0101


	//----- nvinfo : EIATTR_VRC_CTA_INIT_COUNT
	.align		4
        /*0064*/ 	.byte	0x02, 0x4a
	.zero		1
	.zero		1


	//----- nvinfo : EIATTR_EXIT_INSTR_OFFSETS
	.align		4
        /*0068*/ 	.byte	0x04, 0x1c
        /*006a*/ 	.short	(.L_33 - .L_32)


	//   ....[0]....
.L_32:
        /*006c*/ 	.word	0x000000c0


	//   ....[1]....
        /*0070*/ 	.word	0x000053c0


	//   ....[2]....
        /*0074*/ 	.word	0x000055f0


	//----- nvinfo : EIATTR_CBANK_PARAM_SIZE
	.align		4
.L_33:
        /*0078*/ 	.byte	0x03, 0x19
        /*007a*/ 	.short	0x0024


	//----- nvinfo : EIATTR_PARAM_CBANK
	.align		4
        /*007c*/ 	.byte	0x04, 0x0a
        /*007e*/ 	.short	(.L_35 - .L_34)
	.align		4
.L_34:
        /*0080*/ 	.word	index@(.nv.constant0._Z14process_pblockPhS_S_S_i)
        /*0084*/ 	.short	0x0380
        /*0086*/ 	.short	0x0024


	//----- nvinfo : EIATTR_SW_WAR
	.align		4
.L_35:
        /*0088*/ 	.byte	0x04, 0x36
        /*008a*/ 	.short	(.L_37 - .L_36)
.L_36:
        /*008c*/ 	.word	0x00000008
.L_37:


//--------------------- .nv.info._Z10deviceInitPhS_S_S_S_ --------------------------
	.section	.nv.info._Z10deviceInitPhS_S_S_S_,"",@"SHT_CUDA_INFO"
	.sectionflags	@""
	.align	4


	//----- nvinfo : EIATTR_CUDA_API_VERSION
	.align		4
        /*0000*/ 	.byte	0x04, 0x37
        /*0002*/ 	.short	(.L_39 - .L_38)
.L_38:
        /*0004*/ 	.word	0x00000082


	//----- nvinfo : EIATTR_KPARAM_INFO
	.align		4
.L_39:
        /*0008*/ 	.byte	0x04, 0x17
        /*000a*/ 	.short	(.L_41 - .L_40)
.L_40:
        /*000c*/ 	.word	0x00000000
        /*0010*/ 	.short	0x0004
        /*0012*/ 	.short	0x0020
        /*0014*/ 	.byte	0x00, 0xf5, 0x21, 0x00


	//----- nvinfo : EIATTR_KPARAM_INFO
	.align		4
.L_41:
        /*0018*/ 	.byte	0x04, 0x17
        /*001a*/ 	.short	(.L_43 - .L_42)
.L_42:
        /*001c*/ 	.word	0x00000000
        /*0020*/ 	.short	0x0003
        /*0022*/ 	.short	0x0018
        /*0024*/ 	.byte	0x00, 0xf5, 0x21, 0x00


	//----- nvinfo : EIATTR_KPARAM_INFO
	.align		4
.L_43:
        /*0028*/ 	.byte	0x04, 0x17
        /*002a*/ 	.short	(.L_45 - .L_44)
.L_44:
        /*002c*/ 	.word	0x00000000
        /*0030*/ 	.short	0x0002
        /*0032*/ 	.short	0x0010
        /*0034*/ 	.byte	0x00, 0xf5, 0x21, 0x00


	//----- nvinfo : EIATTR_KPARAM_INFO
	.align		4
.L_45:
        /*0038*/ 	.byte	0x04, 0x17
        /*003a*/ 	.short	(.L_47 - .L_46)
.L_46:
        /*003c*/ 	.word	0x00000000
        /*0040*/ 	.short	0x0001
        /*0042*/ 	.short	0x0008
        /*0044*/ 	.byte	0x00, 0xf5, 0x21, 0x00


	//----- nvinfo : EIATTR_KPARAM_INFO
	.align		4
.L_47:
        /*0048*/ 	.byte	0x04, 0x17
        /*004a*/ 	.short	(.L_49 - .L_48)
.L_48:
        /*004c*/ 	.word	0x00000000
        /*0050*/ 	.short	0x0000
        /*0052*/ 	.short	0x0000
        /*0054*/ 	.byte	0x00, 0xf5, 0x21, 0x00


	//----- nvinfo : EIATTR_SPARSE_MMA_MASK
	.align		4
.L_49:
        /*0058*/ 	.byte	0x03, 0x50
        /*005a*/ 	.short	0x0000


	//----- nvinfo : EIATTR_MAXREG_COUNT
	.align		4
        /*005c*/ 	.byte	0x03, 0x1b
        /*005e*/ 	.short	0x00ff


	//----- nvinfo : EIATTR_MERCURY_ISA_VERSION
	.align		4
        /*0060*/ 	.byte	0x03, 0x5f
        /*0062*/ 	.short	0x0101


	//----- nvinfo : EIATTR_VRC_CTA_INIT_COUNT
	.align		4
        /*0064*/ 	.byte	0x02, 0x4a
	.zero		1
	.zero		1


	//----- nvinfo : EIATTR_EXIT_INSTR_OFFSETS
	.align		4
        /*0068*/ 	.byte	0x04, 0x1c
        /*006a*/ 	.short	(.L_51 - .L_50)


	//   ....[0]....
.L_50:
        /*006c*/ 	.word	0x00000770


	//----- nvinfo : EIATTR_CBANK_PARAM_SIZE
	.align		4
.L_51:
        /*0070*/ 	.byte	0x03, 0x19
        /*0072*/ 	.short	0x0028


	//----- nvinfo : EIATTR_PARAM_CBANK
	.align		4
        /*0074*/ 	.byte	0x04, 0x0a
        /*0076*/ 	.short	(.L_53 - .L_52)
	.align		4
.L_52:
        /*0078*/ 	.word	index@(.nv.constant0._Z10deviceInitPhS_S_S_S_)
        /*007c*/ 	.short	0x0380
        /*007e*/ 	.short	0x0028


	//----- nvinfo : EIATTR_SW_WAR
	.align		4
.L_53:
        /*0080*/ 	.byte	0x04, 0x36
        /*0082*/ 	.short	(.L_55 - .L_54)
.L_54:
        /*0084*/ 	.word	0x00000008
.L_55:


//--------------------- .nv.info._Z8disp_YUVPA192_A3_A300_hi --------------------------
	.section	.nv.info._Z8disp_YUVPA192_A3_A300_hi,"",@"SHT_CUDA_INFO"
	.sectionflags	@""
	.align	4


	//----- nvinfo : EIATTR_CUDA_API_VERSION
	.align		4
        /*0000*/ 	.byte	0x04, 0x37
        /*0002*/ 	.short	(.L_57 - .L_56)
.L_56:
        /*0004*/ 	.word	0x00000082


	//----- nvinfo : EIATTR_KPARAM_INFO
	.align		4
.L_57:
        /*0008*/ 	.byte	0x04, 0x17
        /*000a*/ 	.short	(.L_59 - .L_58)
.L_58:
        /*000c*/ 	.word	0x00000000
        /*0010*/ 	.short	0x0001
        /*0012*/ 	.short	0x0008
        /*0014*/ 	.byte	0x00, 0xf0, 0x11, 0x00


	//----- nvinfo : EIATTR_KPARAM_INFO
	.align		4
.L_59:
        /*0018*/ 	.byte	0x04, 0x17
        /*001a*/ 	.short	(.L_61 - .L_60)
.L_60:
        /*001c*/ 	.word	0x00000000
        /*0020*/ 	.short	0x0000
        /*0022*/ 	.short	0x0000
        /*0024*/ 	.byte	0x00, 0xf5, 0x21, 0x00


	//----- nvinfo : EIATTR_SPARSE_MMA_MASK
	.align		4
.L_61:
        /*0028*/ 	.byte	0x03, 0x50
        /*002a*/ 	.short	0x0000


	//----- nvinfo : EIATTR_MAXREG_COUNT
	.align		4
        /*002c*/ 	.byte	0x03, 0x1b
        /*002e*/ 	.short	0x00ff


	//----- nvinfo : EIATTR_EXTERNS
	.align		4
        /*0030*/ 	.byte	0x04, 0x0f
        /*0032*/ 	.short	(.L_63 - .L_62)


	//   ....[0]....
	.align		4
.L_62:
        /*0034*/ 	.word	index@(vprintf)


	//----- nvinfo : EIATTR_MERCURY_ISA_VERSION
	.align		4
.L_63:
        /*0038*/ 	.byte	0x03, 0x5f
        /*003a*/ 	.short	0x0101


	//----- nvinfo : EIATTR_VRC_CTA_INIT_COUNT
	.align		4
        /*003c*/ 	.byte	0x02, 0x4a
	.zero		1
	.zero		1


	//----- nvinfo : EIATTR_SYSCALL_OFFSETS
	.align		4
        /*0040*/ 	.byte	0x04, 0x46
        /*0042*/ 	.short	(.L_65 - .L_64)


	//   ....[0]....
.L_64:
        /*0044*/ 	.word	0x000000d0


	//   ....[1]....
        /*0048*/ 	.word	0x00000140


	//   ....[2]....
        /*004c*/ 	.word	0x00000230


	//   ....[3]....
        /*0050*/ 	.word	0x00000310


	//   ....[4]....
        /*0054*/ 	.word	0x00000480


	//   ....[5]....
        /*0058*/ 	.word	0x00000550


	//   ....[6]....
        /*005c*/ 	.word	0x00000610


	//   ....[7]....
        /*0060*/ 	.word	0x000006d0


	//   ....[8]....
        /*0064*/ 	.word	0x00000790


	//   ....[9]....
        /*0068*/ 	.word	0x00000850


	//   ....[10]....
        /*006c*/ 	.word	0x00000910


	//   ....[11]....
        /*0070*/ 	.word	0x000009d0


	//   ....[12]....
        /*0074*/ 	.word	0x00000a90


	//   ....[13]....
        /*0078*/ 	.word	0x00000b50


	//   ....[14]....
        /*007c*/ 	.word	0x00000c10


	//   ....[15]....
        /*0080*/ 	.word	0x00000cd0


	//   ....[16]....
        /*0084*/ 	.word	0x00000d90


	//   ....[17]....
        /*0088*/ 	.word	0x00000e50


	//   ....[18]....
        /*008c*/ 	.word	0x00000f10


	//   ....[19]....
        /*0090*/ 	.word	0x00000fd0


	//----- nvinfo : EIATTR_EXIT_INSTR_OFFSETS
	.align		4
.L_65:
        /*0094*/ 	.byte	0x04, 0x1c
        /*0096*/ 	.short	(.L_67 - .L_66)


	//   ....[0]....
.L_66:
        /*0098*/ 	.word	0x000010a0


	//----- nvinfo : EIATTR_CRS_STACK_SIZE
	.align		4
.L_67:
        /*009c*/ 	.byte	0x04, 0x1e
        /*009e*/ 	.short	(.L_69 - .L_68)
.L_68:
        /*00a0*/ 	.word	0x00000000


	//----- nvinfo : EIATTR_CBANK_PARAM_SIZE
	.align		4
.L_69:
        /*00a4*/ 	.byte	0x03, 0x19
        /*00a6*/ 	.short	0x000c


	//----- nvinfo : EIATTR_PARAM_CBANK
	.align		4
        /*00a8*/ 	.byte	0x04, 0x0a
        /*00aa*/ 	.short	(.L_71 - .L_70)
	.align		4
.L_70:
        /*00ac*/ 	.word	index@(.nv.constant0._Z8disp_YUVPA192_A3_A300_hi)
        /*00b0*/ 	.short	0x0380
        /*00b2*/ 	.short	0x000c


	//----- nvinfo : EIATTR_SW_WAR
	.align		4
.L_71:
        /*00b4*/ 	.byte	0x04, 0x36
        /*00b6*/ 	.short	(.L_73 - .L_72)
.L_72:
        /*00b8*/ 	.word	0x00000008
.L_73:


//--------------------- .nv.callgraph             --------------------------
	.section	.nv.callgraph,"",@"SHT_CUDA_CALLGRAPH"
	.align	4
	.sectionentsize	8
	.align		4
        /*0000*/ 	.word	0x00000000
	.align		4
        /*0004*/ 	.word	0xffffffff
	.align		4
        /*0008*/ 	.word	index@(_Z8disp_YUVPA192_A3_A300_hi)
	.align		4
        /*000c*/ 	.word	index@(vprintf)
	.align		4
        /*0010*/ 	.word	0x00000000
	.align		4
        /*0014*/ 	.word	0xfffffffe
	.align		4
        /*0018*/ 	.word	0x00000000
	.align		4
        /*001c*/ 	.word	0xfffffffd
	.align		4
        /*0020*/ 	.word	0x00000000
	.align		4
        /*0024*/ 	.word	0xfffffffc


//--------------------- .nv.constant4             --------------------------
	.section	.nv.constant4,"a",@progbits
	.align	8
	.align		8
.nv.constant4:
        /*0000*/ 	.dword	$str$1
	.align		8
        /*0008*/ 	.dword	$str$2
	.align		8
        /*0010*/ 	.dword	vprintf


//--------------------- .text._Z14process_pblockPhS_S_S_i --------------------------
	.section	.text._Z14process_pblockPhS_S_S_i,"ax",@progbits
	.align	128
        .global         _Z14process_pblockPhS_S_S_i
        .type           _Z14process_pblockPhS_S_S_i,@function
        .size           _Z14process_pblockPhS_S_S_i,(.L_x_33 - _Z14process_pblockPhS_S_S_i)
        .other          _Z14process_pblockPhS_S_S_i,@"STO_CUDA_ENTRY STV_DEFAULT"
_Z14process_pblockPhS_S_S_i:
.text._Z14process_pblockPhS_S_S_i:
[----:B------:R-:W0:Y:S01]  /*0000*/  LDC R1, c[0x0][0x37c] ;  /* 0x0000df00ff017b82 */ /* 0x000e220000000800 */
[----:B------:R-:W1:Y:S07]  /*0010*/  S2R R0, SR_TID.X ;  /* 0x0000000000007919 */ /* 0x000e6e0000002100 */
[----:B------:R-:W2:Y:S01]  /*0020*/  LDC R150, c[0x0][0x364] ;  /* 0x0000d900ff967b82 */ /* 0x000ea20000000800 */
[----:B0-----:R-:W-:Y:S01]  /*0030*/  VIADD R1, R1, 0xffffeef8 ;  /* 0xffffeef801017836 */ /* 0x001fe20000000000 */
[----:B------:R-:W2:Y:S06]  /*0040*/  S2R R3, SR_TID.Y ;  /* 0x0000000000037919 */ /* 0x000eac0000002200 */
[----:B------:R-:W1:Y:S08]  /*0050*/  S2UR UR5, SR_CTAID.X ;  /* 0x00000000000579c3 */ /* 0x000e700000002500 */
[----:B------:R-:W1:Y:S08]  /*0060*/  LDC R21, c[0x0][0x360] ;  /* 0x0000d800ff157b82 */ /* 0x000e700000000800 */
[----:B------:R-:W2:Y:S01]  /*0070*/  S2UR UR4, SR_CTAID.Y ;  /* 0x00000000000479c3 */ /* 0x000ea20000002600 */
[----:B-1----:R-:W-:-:S05]  /*0080*/  IMAD R21, R21, UR5, R0 ;  /* 0x0000000515157c24 */ /* 0x002fca000f8e0200 */
[----:B------:R-:W-:Y:S01]  /*0090*/  ISETP.GT.AND P0, PT, R21, 0x20, PT ;  /* 0x000000201500780c */ /* 0x000fe20003f04270 */
[----:B--2---:R-:W-:-:S05]  /*00a0*/  IMAD R150, R150, UR4, R3 ;  /* 0x0000000496967c24 */ /* 0x004fca000f8e0203 */
[----:B------:R-:W-:-:S13]  /*00b0*/  ISETP.GT.U32.OR P0, PT, R150, 0x20, P0 ;  /* 0x000000209600780c */ /* 0x000fda0000704470 */
[----:B------:R-:W-:Y:S05]  /*00c0*/  @P0 EXIT ;  /* 0x000000000000094d */ /* 0x000fea0003800000 */
[----:B------:R-:W0:Y:S01]  /*00d0*/  LDC R0, c[0x0][0x3a0] ;  /* 0x0000e800ff007b82 */ /* 0x000e220000000800 */
[----:B------:R-:W-:Y:S01]  /*00e0*/  IMAD R21, R21, 0x6, RZ ;  /* 0x0000000615157824 */ /* 0x000fe200078e02ff */
[----:B------:R-:W1:Y:S03]  /*00f0*/  LDCU.64 UR6, c[0x0][0x358] ;  /* 0x00006b00ff0677ac */ /* 0x000e660008000a00 */
[----:B------:R-:W-:Y:S01]  /*0100*/  IMAD R19, R150, 0x3c0, R21 ;  /* 0x000003c096137824 */ /* 0x000fe200078e0215 */
[----:B0-----:R-:W-:-:S03]  /*0110*/  ISETP.NE.AND P0, PT, R0, RZ, PT ;  /* 0x000000ff0000720c */ /* 0x001fc60003f05270 */
[----:B------:R-:W-:-:S10]  /*0120*/  IMAD R19, R0, 0x7800, R19 ;  /* 0x0000780000137824 */ /* 0x000fd400078e0213 */
[----:B-1----:R-:W-:Y:S05]  /*0130*/  @!P0 BRA `(.L_x_0) ;  /* 0x0000005000a48947 */ /* 0x002fea0003800000 */
[----:B------:R-:W0:Y:S01]  /*0140*/  LDCU.64 UR4, c[0x0][0x380] ;  /* 0x00007000ff0477ac */ /* 0x000e220008000a00 */
[----:B------:R-:W-:Y:S02]  /*0150*/  IMAD R150, R150, 0x5, RZ ;  /* 0x0000000596967824 */ /* 0x000fe400078e02ff */
[----:B------:R-:W-:Y:S02]  /*0160*/  VIADD R17, R21, 0xfffffff0 ;  /* 0xfffffff015117836 */ /* 0x000fe40000000000 */
[----:B------:R-:W-:Y:S01]  /*0170*/  IMAD.MOV.U32 R15, RZ, RZ, RZ ;  /* 0x000000ffff0f7224 */ /* 0x000fe200078e00ff */
[----:B0-----:R-:W-:-:S04]  /*0180*/  UIADD3 UR4, UP0, UPT, UR4, 0xc5, URZ ;  /* 0x000000c504047890 */ /* 0x001fc8000ff1e0ff */
[----:B------:R-:W-:-:S12]  /*0190*/  UIADD3.X UR5, UPT, UPT, URZ, UR5, URZ, UP0, !UPT ;  /* 0x00000005ff057290 */ /* 0x000fd800087fe4ff */
.L_x_2:
[----:B------:R-:W0:Y:S01]  /*01a0*/  LDCU.64 UR8, c[0x0][0x380] ;  /* 0x00007000ff0877ac */ /* 0x000e220008000a00 */
[----:B------:R-:W-:Y:S01]  /*01b0*/  SHF.R.S32.HI R13, RZ, 0x1f, R19 ;  /* 0x0000001fff0d7819 */ /* 0x000fe20000011413 */
[C---:B------:R-:W-:Y:S01]  /*01c0*/  VIADD R52, R19.reuse, 0x300 ;  /* 0x0000030013347836 */ /* 0x040fe20000000000 */
[C---:B------:R-:W-:Y:S01]  /*01d0*/  IADD3 R2, P0, PT, R19.reuse, UR4, RZ ;  /* 0x0000000413027c10 */ /* 0x040fe2000ff1e0ff */
[----:B------:R-:W-:Y:S01]  /*01e0*/  VIADD R0, R19, 0x180 ;  /* 0x0000018013007836 */ /* 0x000fe20000000000 */
[----:B------:R-:W1:Y:S02]  /*01f0*/  LDC R11, c[0x0][0x3a0] ;  /* 0x0000e800ff0b7b82 */ /* 0x000e640000000800 */
[----:B------:R-:W-:Y:S02]  /*0200*/  IADD3.X R3, PT, PT, R13, UR5, RZ, P0, !PT ;  /* 0x000000050d037c10 */ /* 0x000fe400087fe4ff */
[----:B------:R-:W-:Y:S02]  /*0210*/  SHF.R.S32.HI R7, RZ, 0x1f, R52 ;  /* 0x0000001fff077819 */ /* 0x000fe40000011434 */
[----:B------:R-:W-:Y:S01]  /*0220*/  IADD3 R40, P0, PT, R52, UR4, RZ ;  /* 0x0000000434287c10 */ /* 0x000fe2000ff1e0ff */
[----:B------:R-:W5:Y:S01]  /*0230*/  LDG.E.U8 R126, desc[UR6][R2.64+-0xc5] ;  /* 0xffff3b06027e7981 */ /* 0x000f62000c1e1100 */
[----:B------:R-:W-:-:S02]  /*0240*/  SHF.R.S32.HI R5, RZ, 0x1f, R0 ;  /* 0x0000001fff057819 */ /* 0x000fc40000011400 */
[----:B------:R-:W-:Y:S01]  /*0250*/  IADD3.X R41, PT, PT, R7, UR5, RZ, P0, !PT ;  /* 0x0000000507297c10 */ /* 0x000fe200087fe4ff */
[----:B------:R-:W5:Y:S01]  /*0260*/  LDG.E.U8 R124, desc[UR6][R2.64+-0xc4] ;  /* 0xffff3c06027c7981 */ /* 0x000f62000c1e1100 */
[----:B------:R-:W-:Y:S02]  /*0270*/  IADD3 R58, P0, PT, R0, UR4, RZ ;  /* 0x00000004003a7c10 */ /* 0x000fe4000ff1e0ff */
[----:B0-----:R-:W-:Y:S01]  /*0280*/  IADD3 R52, P1, PT, R52, UR8, RZ ;  /* 0x0000000834347c10 */ /* 0x001fe2000ff3e0ff */
[----:B------:R-:W5:Y:S01]  /*0290*/  LDG.E.U8 R122, desc[UR6][R2.64+-0xc3] ;  /* 0xffff3d06027a7981 */ /* 0x000f62000c1e1100 */
[----:B------:R-:W-:Y:S02]  /*02a0*/  IADD3.X R59, PT, PT, R5, UR5, RZ, P0, !PT ;  /* 0x00000005053b7c10 */ /* 0x000fe400087fe4ff */
[----:B------:R-:W-:Y:S01]  /*02b0*/  IADD3.X R53, PT, PT, R7, UR9, RZ, P1, !PT ;  /* 0x0000000907357c10 */ /* 0x000fe20008ffe4ff */
[----:B------:R-:W5:Y:S01]  /*02c0*/  LDG.E.U8 R120, desc[UR6][R2.64+-0xc2] ;  /* 0xffff3e0602787981 */ /* 0x000f62000c1e1100 */
[----:B------:R-:W-:-:S03]  /*02d0*/  IADD3 R84, P1, PT, R19, UR8, RZ ;  /* 0x0000000813547c10 */ /* 0x000fc6000ff3e0ff */
[----:B------:R-:W5:Y:S04]  /*02e0*/  LDG.E.U8 R118, desc[UR6][R2.64+-0xc1] ;  /* 0xffff3f0602767981 */ /* 0x000f68000c1e1100 */
[----:B------:R-:W5:Y:S04]  /*02f0*/  LDG.E.U8 R116, desc[UR6][R2.64+-0xc0] ;  /* 0xffff400602747981 */ /* 0x000f68000c1e1100 */
[----:B------:R-:W5:Y:S04]  /*0300*/  LDG.E.U8 R4, desc[UR6][R2.64+-0x5] ;  /* 0xfffffb0602047981 */ /* 0x000f68000c1e1100 */
[----:B------:R-:W5:Y:S04]  /*0310*/  LDG.E.U8 R6, desc[UR6][R2.64+-0x4] ;  /* 0xfffffc0602067981 */ /* 0x000f68000c1e1100 */
[----:B------:R-:W5:Y:S04]  /*0320*/  LDG.E.U8 R8, desc[UR6][R2.64+-0x3] ;  /* 0xfffffd0602087981 */ /* 0x000f68000c1e1100 */
[----:B------:R-:W5:Y:S04]  /*0330*/  LDG.E.U8 R10, desc[UR6][R2.64+-0x2] ;  /* 0xfffffe06020a7981 */ /* 0x000f68000c1e1100 */
[----:B------:R-:W5:Y:S04]  /*0340*/  LDG.E.U8 R12, desc[UR6][R2.64+-0x1] ;  /* 0xffffff06020c7981 */ /* 0x000f68000c1e1100 */
[----:B------:R0:W5:Y:S01]  /*0350*/  LDG.E.U8 R14, desc[UR6][R2.64] ;  /* 0x00000006020e7981 */ /* 0x000162000c1e1100 */
[----:B------:R-:W-:-:S03]  /*0360*/  IADD3.X R85, PT, PT, R13, UR9, RZ, P1, !PT ;  /* 0x000000090d557c10 */ /* 0x000fc60008ffe4ff */
[----:B------:R2:W5:Y:S04]  /*0370*/  LDG.E.U8 R16, desc[UR6][R40.64+-0xc5] ;  /* 0xffff3b0628107981 */ /* 0x000568000c1e1100 */
[----:B------:R2:W5:Y:S01]  /*0380*/  LDG.E.U8 R18, desc[UR6][R40.64+-0xc4] ;  /* 0xffff3c0628127981 */ /* 0x000562000c1e1100 */
[----:B0-----:R-:W-:-:S03]  /*0390*/  IADD3 R2, P0, PT, R0, UR8, RZ ;  /* 0x0000000800027c10 */ /* 0x001fc6000ff1e0ff */
[----:B------:R2:W5:Y:S01]  /*03a0*/  LDG.E.U8 R20, desc[UR6][R40.64+-0xc3] ;  /* 0xffff3d0628147981 */ /* 0x000562000c1e1100 */
[----:B------:R-:W-:-:S03]  /*03b0*/  IADD3.X R3, PT, PT, R5, UR9, RZ, P0, !PT ;  /* 0x0000000905037c10 */ /* 0x000fc600087fe4ff */
[----:B------:R2:W5:Y:S04]  /*03c0*/  LDG.E.U8 R22, desc[UR6][R40.64+-0xc2] ;  /* 0xffff3e0628167981 */ /* 0x000568000c1e1100 */
        /* <DEDUP_REMOVED lines=43> */
[----:B------:R2:W5:Y:S01]  /*0680*/  LDG.E.U8 R86, desc[UR6][R2.64+0xc5] ;  /* 0x0000c50602567981 */ /* 0x000562000c1e1100 */
[----:B------:R-:W-:-:S02]  /*0690*/  IMAD.IADD R0, R150, 0x1, R15 ;  /* 0x0000000196007824 */ /* 0x000fc400078e020f */
[C---:B------:R-:W-:Y:S02]  /*06a0*/  IMAD R9, R15.reuse, 0x84, R1 ;  /* 0x000000840f097824 */ /* 0x040fe400078e0201 */
[C---:B------:R-:W-:Y:S02]  /*06b0*/  VIADD R5, R0.reuse, 0xfffffff4 ;  /* 0xfffffff400057836 */ /* 0x040fe40000000000 */
[C---:B------:R-:W-:Y:S02]  /*06c0*/  VIADD R7, R0.reuse, 0xfffffff1 ;  /* 0xfffffff100077836 */ /* 0x040fe40000000000 */
[----:B------:R-:W-:Y:S01]  /*06d0*/  VIADD R15, R15, 0x5 ;  /* 0x000000050f0f7836 */ /* 0x000fe20000000000 */
[----:B------:R-:W-:Y:S01]  /*06e0*/  ISETP.GE.U32.AND P4, PT, R5, 0xa0, PT ;  /* 0x000000a00500780c */ /* 0x000fe20003f86070 */
[----:B------:R-:W-:Y:S01]  /*06f0*/  IMAD.MOV.U32 R88, RZ, RZ, 0x7800 ;  /* 0x00007800ff587424 */ /* 0x000fe200078e00ff */
[----:B------:R-:W-:Y:S01]  /*0700*/  ISETP.GE.U32.AND P3, PT, R7, 0xa0, PT ;  /* 0x000000a00700780c */ /* 0x000fe20003f66070 */
[----:B------:R-:W-:-:S02]  /*0710*/  VIADD R5, R0, 0xfffffff2 ;  /* 0xfffffff200057836 */ /* 0x000fc40000000000 */
[C---:B------:R-:W-:Y:S01]  /*0720*/  VIADD R7, R0.reuse, 0xfffffff3 ;  /* 0xfffffff300077836 */ /* 0x040fe20000000000 */
[----:B------:R-:W-:Y:S01]  /*0730*/  ISETP.GE.U32.AND P5, PT, R15, 0x21, PT ;  /* 0x000000210f00780c */ /* 0x000fe20003fa6070 */
[----:B------:R-:W-:Y:S02]  /*0740*/  VIADD R0, R0, 0xfffffff0 ;  /* 0xfffffff000007836 */ /* 0x000fe40000000000 */
[----:B-1----:R-:W-:Y:S01]  /*0750*/  IMAD R11, R11, R88, -0x7800 ;  /* 0xffff88000b0b7424 */ /* 0x002fe200078e0258 */
[----:B------:R-:W-:Y:S01]  /*0760*/  ISETP.GE.U32.AND P2, PT, R5, 0xa0, PT ;  /* 0x000000a00500780c */ /* 0x000fe20003f46070 */
[----:B------:R-:W-:Y:S01]  /*0770*/  IMAD.MOV.U32 R148, RZ, RZ, RZ ;  /* 0x000000ffff947224 */ /* 0x000fe200078e00ff */
[----:B------:R-:W-:Y:S01]  /*0780*/  ISETP.GE.U32.AND P1, PT, R7, 0xa0, PT ;  /* 0x000000a00700780c */ /* 0x000fe20003f26070 */
[C---:B------:R-:W-:Y:S01]  /*0790*/  IMAD R11, R0.reuse, 0xc0, R11 ;  /* 0x000000c0000b7824 */ /* 0x040fe200078e020b */
[----:B------:R-:W-:Y:S02]  /*07a0*/  ISETP.GE.U32.AND P0, PT, R0, 0xa0, PT ;  /* 0x000000a00000780c */ /* 0x000fe40003f06070 */
[----:B--2---:R-:W-:-:S11]  /*07b0*/  P2R R23, PR, RZ, 0x20 ;  /* 0x00000020ff177803 */ /* 0x004fd60000000000 */
.L_x_1:
[----:B------:R-:W-:-:S04]  /*07c0*/  IMAD.IADD R152, R17, 0x1, R148 ;  /* 0x0000000111987824 */ /* 0x000fc800078e0294 */
[----:B------:R-:W-:-:S04]  /*07d0*/  IMAD.IADD R25, R11, 0x1, R152 ;  /* 0x000000010b197824 */ /* 0x000fc800078e0298 */
[----:B------:R-:W-:-:S05]  /*07e0*/  VIADD R0, R25, 0xc0 ;  /* 0x000000c019007836 */ /* 0x000fca0000000000 */
[----:B------:R-:W-:-:S04]  /*07f0*/  IADD3 R156, P5, PT, R0, UR8, RZ ;  /* 0x00000008009c7c10 */ /* 0x000fc8000ffbe0ff */
[----:B------:R-:W-:-:S05]  /*0800*/  LEA.HI.X.SX32 R157, R0, UR9, 0x1, P5 ;  /* 0x00000009009d7c11 */ /* 0x000fca000a8f0eff */
[----:B------:R-:W2:Y:S04]  /*0810*/  LDG.E.U8 R142, desc[UR6][R156.64] ;  /* 0x000000069c8e7981 */ /* 0x000ea8000c1e1100 */
[----:B------:R-:W3:Y:S04]  /*0820*/  LDG.E.U8 R128, desc[UR6][R156.64+0x1] ;  /* 0x000001069c807981 */ /* 0x000ee8000c1e1100 */
[----:B------:R-:W4:Y:S04]  /*0830*/  LDG.E.U8 R140, desc[UR6][R156.64+0x2] ;  /* 0x000002069c8c7981 */ /* 0x000f28000c1e1100 */
[----:B------:R-:W4:Y:S04]  /*0840*/  LDG.E.U8 R88, desc[UR6][R156.64+0x4] ;  /* 0x000004069c587981 */ /* 0x000f28000c1e1100 */
[----:B------:R-:W4:Y:S04]  /*0850*/  LDG.E.U8 R136, desc[UR6][R156.64+0x3] ;  /* 0x000003069c887981 */ /* 0x000f28000c1e1100 */
[----:B------:R-:W4:Y:S04]  /*0860*/  LDG.E.U8 R146, desc[UR6][R156.64+0x5] ;  /* 0x000005069c927981 */ /* 0x000f28000c1e1100 */
[----:B------:R-:W4:Y:S04]  /*0870*/  LDG.E.U8 R138, desc[UR6][R156.64+0xc0] ;  /* 0x0000c0069c8a7981 */ /* 0x000f28000c1e1100 */
[----:B------:R-:W4:Y:S04]  /*0880*/  LDG.E.U8 R134, desc[UR6][R156.64+0xc1] ;  /* 0x0000c1069c867981 */ /* 0x000f28000c1e1100 */
[----:B------:R-:W4:Y:S04]  /*0890*/  LDG.E.U8 R132, desc[UR6][R156.64+0xc2] ;  /* 0x0000c2069c847981 */ /* 0x000f28000c1e1100 */
[----:B------:R-:W4:Y:S04]  /*08a0*/  LDG.E.U8 R130, desc[UR6][R156.64+0xc3] ;  /* 0x0000c3069c827981 */ /* 0x000f28000c1e1100 */
[----:B------:R-:W4:Y:S01]  /*08b0*/  LDG.E.U8 R90, desc[UR6][R156.64+0xc4] ;  /* 0x0000c4069c5a7981 */ /* 0x000f22000c1e1100 */
[----:B--2--5:R-:W-:-:S02]  /*08c0*/  VIMNMX.U16x2 R3, PT, PT, R102, R142, PT ;  /* 0x0000008e66037248 */ /* 0x024fc40003fe0200 */
[----:B---3--:R-:W-:Y:S02]  /*08d0*/  VIMNMX.U16x2 R2, PT, PT, R100, R128, PT ;  /* 0x0000008064027248 */ /* 0x008fe40003fe0200 */
[----:B----4-:R-:W-:Y:S02]  /*08e0*/  VIMNMX.U16x2 R0, PT, PT, R98, R140, PT ;  /* 0x0000008c62007248 */ /* 0x010fe40003fe0200 */
[----:B------:R-:W-:Y:S02]  /*08f0*/  LOP3.LUT R3, R3, 0xffff, RZ, 0xc0, !PT ;  /* 0x0000ffff03037812 */ /* 0x000fe400078ec0ff */
[----:B------:R-:W-:Y:S02]  /*0900*/  LOP3.LUT R2, R2, 0xffff, RZ, 0xc0, !PT ;  /* 0x0000ffff02027812 */ /* 0x000fe400078ec0ff */
[----:B------:R-:W-:-:S04]  /*0910*/  LOP3.LUT R0, R0, 0xffff, RZ, 0xc0, !PT ;  /* 0x0000ffff00007812 */ /* 0x000fc800078ec0ff */
[----:B------:R-:W-:Y:S01]  /*0920*/  IADD3 R7, PT, PT, R0, R3, R2 ;  /* 0x0000000300077210 */ /* 0x000fe20007ffe002 */
[----:B------:R-:W-:Y:S01]  /*0930*/  VIADD R0, R25, 0x240 ;  /* 0x0000024019007836 */ /* 0x000fe20000000000 */
[----:B------:R-:W-:Y:S02]  /*0940*/  VIMNMX.U16x2 R2, PT, PT, R100, R128, !PT ;  /* 0x0000008064027248 */ /* 0x000fe40007fe0200 */
[----:B------:R-:W2:Y:S02]  /*0950*/  LDG.E.U8 R128, desc[UR6][R156.64+0xc5] ;  /* 0x0000c5069c807981 */ /* 0x000ea4000c1e1100 */
[----:B------:R-:W-:-:S04]  /*0960*/  IADD3 R154, P5, PT, R0, UR8, RZ ;  /* 0x00000008009a7c10 */ /* 0x000fc8000ffbe0ff */
[----:B------:R-:W-:-:S05]  /*0970*/  LEA.HI.X.SX32 R155, R0, UR9, 0x1, P5 ;  /* 0x00000009009b7c11 */ /* 0x000fca000a8f0eff */
[----:B------:R-:W3:Y:S01]  /*0980*/  LDG.E.U8 R144, desc[UR6][R154.64] ;  /* 0x000000069a907981 */ /* 0x000ee2000c1e1100 */
[----:B------:R-:W-:Y:S02]  /*0990*/  VIMNMX.U16x2 R3, PT, PT, R102, R142, !PT ;  /* 0x0000008e66037248 */ /* 0x000fe40007fe0200 */
[----:B------:R-:W-:Y:S01]  /*09a0*/  VIMNMX.U16x2 R0, PT, PT, R98, R140, !PT ;  /* 0x0000008c62007248 */ /* 0x000fe20007fe0200 */
[----:B------:R-:W4:Y:S04]  /*09b0*/  LDG.E.U8 R142, desc[UR6][R154.64+0x1] ;  /* 0x000001069a8e7981 */ /* 0x000f28000c1e1100 */
[----:B------:R-:W4:Y:S01]  /*09c0*/  LDG.E.U8 R140, desc[UR6][R154.64+0x2] ;  /* 0x000002069a8c7981 */ /* 0x000f22000c1e1100 */
[----:B------:R-:W-:Y:S02]  /*09d0*/  LOP3.LUT R3, R3, 0xffff, RZ, 0xc0, !PT ;  /* 0x0000ffff03037812 */ /* 0x000fe400078ec0ff */
[----:B------:R-:W-:-:S02]  /*09e0*/  LOP3.LUT R2, R2, 0xffff, RZ, 0xc0, !PT ;  /* 0x0000ffff02027812 */ /* 0x000fc400078ec0ff */
[----:B------:R-:W-:-:S04]  /*09f0*/  LOP3.LUT R0, R0, 0xffff, RZ, 0xc0, !PT ;  /* 0x0000ffff00007812 */ /* 0x000fc800078ec0ff */
[----:B------:R-:W-:Y:S02]  /*0a00*/  IADD3 R27, PT, PT, R0, R3, R2 ;  /* 0x00000003001b7210 */ /* 0x000fe40007ffe002 */
[----:B------:R-:W-:Y:S02]  /*0a10*/  VIMNMX.U16x2 R2, PT, PT, R94, R88, PT ;  /* 0x000000585e027248 */ /* 0x000fe40003fe0200 */
[----:B------:R-:W-:Y:S02]  /*0a20*/  VIMNMX.U16x2 R5, PT, PT, R96, R136, PT ;  /* 0x0000008860057248 */ /* 0x000fe40003fe0200 */
[----:B------:R-:W-:Y:S02]  /*0a30*/  PRMT R29, R2, 0x7610, R29 ;  /* 0x00007610021d7816 */ /* 0x000fe4000000001d */
[----:B------:R-:W-:Y:S02]  /*0a40*/  LOP3.LUT R2, R5, 0xffff, RZ, 0xc0, !PT ;  /* 0x0000ffff05027812 */ /* 0x000fe400078ec0ff */
[----:B------:R-:W-:-:S02]  /*0a50*/  LOP3.LUT R29, R29, 0xffff, RZ, 0xc0, !PT ;  /* 0x0000ffff1d1d7812 */ /* 0x000fc400078ec0ff */
[----:B------:R-:W-:Y:S02]  /*0a60*/  VIMNMX.U16x2 R0, PT, PT, R94, R88, !PT ;  /* 0x000000585e007248 */ /* 0x000fe40007fe0200 */
[--C-:B------:R-:W-:Y:S01]  /*0a70*/  IADD3 R7, PT, PT, R29, R7, R2.reuse ;  /* 0x000000071d077210 */ /* 0x100fe20007ffe002 */
[----:B------:R-:W4:Y:S01]  /*0a80*/  LDG.E.U8 R88, desc[UR6][R154.64+0x4] ;  /* 0x000004069a587981 */ /* 0x000f22000c1e1100 */
[----:B------:R-:W-:Y:S02]  /*0a90*/  VIMNMX.U16x2 R3, PT, PT, R96, R136, !PT ;  /* 0x0000008860037248 */ /* 0x000fe40007fe0200 */
[----:B------:R-:W-:Y:S01]  /*0aa0*/  PRMT R2, R0, 0x7610, R2 ;  /* 0x0000761000027816 */ /* 0x000fe20000000002 */
[----:B------:R-:W4:Y:S01]  /*0ab0*/  LDG.E.U8 R136, desc[UR6][R154.64+0x3] ;  /* 0x000003069a887981 */ /* 0x000f22000c1e1100 */
[----:B------:R-:W-:Y:S02]  /*0ac0*/  LOP3.LUT R0, R3, 0xffff, RZ, 0xc0, !PT ;  /* 0x0000ffff03007812 */ /* 0x000fe400078ec0ff */
[----:B------:R-:W-:-:S04]  /*0ad0*/  LOP3.LUT R2, R2, 0xffff, RZ, 0xc0, !PT ;  /* 0x0000ffff02027812 */ /* 0x000fc800078ec0ff */
[----:B------:R-:W-:Y:S02]  /*0ae0*/  IADD3 R2, PT, PT, R2, R27, R0 ;  /* 0x0000001b02027210 */ /* 0x000fe40007ffe000 */
[----:B------:R-:W-:-:S04]  /*0af0*/  VIMNMX.U16x2 R0, PT, PT, R92, R146, PT ;  /* 0x000000925c007248 */ /* 0x000fc80003fe0200 */
[----:B------:R-:W-:-:S04]  /*0b00*/  LOP3.LUT R0, R0, 0xffff, RZ, 0xc0, !PT ;  /* 0x0000ffff00007812 */ /* 0x000fc800078ec0ff */
[----:B------:R-:W-:Y:S02]  /*0b10*/  IADD3 R7, PT, PT, R2, -R7, -R0 ;  /* 0x8000000702077210 */ /* 0x000fe40007ffe800 */
[----:B------:R-:W-:Y:S02]  /*0b20*/  VIMNMX.U16x2 R2, PT, PT, R92, R146, !PT ;  /* 0x000000925c027248 */ /* 0x000fe40007fe0200 */
[----:B------:R-:W-:Y:S02]  /*0b30*/  VIMNMX.U16x2 R0, PT, PT, R52, R138, !PT ;  /* 0x0000008a34007248 */ /* 0x000fe40007fe0200 */
[----:B------:R-:W-:Y:S02]  /*0b40*/  LOP3.LUT R2, R2, 0xffff, RZ, 0xc0, !PT ;  /* 0x0000ffff02027812 */ /* 0x000fe400078ec0ff */
[----:B------:R-:W-:Y:S02]  /*0b50*/  LOP3.LUT R0, R0, 0xffff, RZ, 0xc0, !PT ;  /* 0x0000ffff00007812 */ /* 0x000fe400078ec0ff */
[----:B------:R-:W-:-:S02]  /*0b60*/  VIMNMX.U16x2 R5, PT, PT, R54, R134, PT ;  /* 0x0000008636057248 */ /* 0x000fc40003fe0200 */
[----:B------:R-:W-:Y:S02]  /*0b70*/  IADD3 R27, PT, PT, R0, R7, R2 ;  /* 0x00000007001b7210 */ /* 0x000fe40007ffe002 */
[----:B------:R-:W-:Y:S02]  /*0b80*/  VIMNMX.U16x2 R2, PT, PT, R56, R132, PT ;  /* 0x0000008438027248 */ /* 0x000fe40003fe0200 */
[----:B------:R-:W-:Y:S02]  /*0b90*/  VIMNMX.U16x2 R7, PT, PT, R52, R138, PT ;  /* 0x0000008a34077248 */ /* 0x000fe40003fe0200 */
[----:B------:R-:W-:Y:S01]  /*0ba0*/  PRMT R29, R5, 0x7610, R29 ;  /* 0x00007610051d7816 */ /* 0x000fe2000000001d */
[----:B------:R-:W4:Y:S01]  /*0bb0*/  LDG.E.U8 R138, desc[UR6][R154.64+0x5] ;  /* 0x000005069a8a7981 */ /* 0x000f22000c1e1100 */
[----:B------:R-:W-:Y:S02]  /*0bc0*/  PRMT R31, R2, 0x7610, R31 ;  /* 0x00007610021f7816 */ /* 0x000fe4000000001f */
[----:B------:R-:W-:-:S02]  /*0bd0*/  LOP3.LUT R5, R7, 0xffff, RZ, 0xc0, !PT ;  /* 0x0000ffff07057812 */ /* 0x000fc400078ec0ff */
[----:B------:R-:W-:Y:S02]  /*0be0*/  LOP3.LUT R2, R29, 0xffff, RZ, 0xc0, !PT ;  /* 0x0000ffff1d027812 */ /* 0x000fe400078ec0ff */
[----:B------:R-:W-:Y:S02]  /*0bf0*/  LOP3.LUT R31, R31, 0xffff, RZ, 0xc0, !PT ;  /* 0x0000ffff1f1f7812 */ /* 0x000fe400078ec0ff */
[----:B------:R-:W-:Y:S02]  /*0c00*/  VIMNMX.U16x2 R0, PT, PT, R56, R132, !PT ;  /* 0x0000008438007248 */ /* 0x000fe40007fe0200 */
[--C-:B------:R-:W-:Y:S01]  /*0c10*/  IADD3 R5, PT, PT, R31, R5, R2.reuse ;  /* 0x000000051f057210 */ /* 0x100fe20007ffe002 */
[----:B------:R-:W4:Y:S01]  /*0c20*/  LDG.E.U8 R132, desc[UR6][R154.64+0xc3] ;  /* 0x0000c3069a847981 */ /* 0x000f22000c1e1100 */
[----:B------:R-:W-:Y:S02]  /*0c30*/  VIMNMX.U16x2 R3, PT, PT, R54, R134, !PT ;  /* 0x0000008636037248 */ /* 0x000fe40007fe0200 */
[----:B------:R-:W-:Y:S01]  /*0c40*/  PRMT R2, R0, 0x7610, R2 ;  /* 0x0000761000027816 */ /* 0x000fe20000000002 */
[----:B------:R-:W4:Y:S01]  /*0c50*/  LDG.E.U8 R134, desc[UR6][R154.64+0xc0] ;  /* 0x0000c0069a867981 */ /* 0x000f22000c1e1100 */
[----:B------:R-:W-:-:S02]  /*0c60*/  LOP3.LUT R0, R3, 0xffff, RZ, 0xc0, !PT ;  /* 0x0000ffff03007812 */ /* 0x000fc400078ec0ff */
[----:B------:R-:W-:-:S04]  /*0c70*/  LOP3.LUT R2, R2, 0xffff, RZ, 0xc0, !PT ;  /* 0x0000ffff02027812 */ /* 0x000fc800078ec0ff */
[----:B------:R-:W-:Y:S02]  /*0c80*/  IADD3 R27, PT, PT, R2, R27, R0 ;  /* 0x0000001b021b7210 */ /* 0x000fe40007ffe000 */
[----:B------:R-:W-:Y:S02]  /*0c90*/  VIMNMX.U16x2 R2, PT, PT, R58, R130, PT ;  /* 0x000000823a027248 */ /* 0x000fe40003fe0200 */
[----:B------:R-:W-:Y:S02]  /*0ca0*/  VIMNMX.U16x2 R0, PT, PT, R60, R90, PT ;  /* 0x0000005a3c007248 */ /* 0x000fe40003fe0200 */
[----:B------:R-:W-:Y:S02]  /*0cb0*/  LOP3.LUT R2, R2, 0xffff, RZ, 0xc0, !PT ;  /* 0x0000ffff02027812 */ /* 0x000fe400078ec0ff */
[----:B------:R-:W-:-:S04]  /*0cc0*/  LOP3.LUT R0, R0, 0xffff, RZ, 0xc0, !PT ;  /* 0x0000ffff00007812 */ /* 0x000fc800078ec0ff */
[----:B------:R-:W-:Y:S02]  /*0cd0*/  IADD3 R5, PT, PT, R0, R5, R2 ;  /* 0x0000000500057210 */ /* 0x000fe40007ffe002 */
[----:B------:R-:W-:Y:S02]  /*0ce0*/  VIMNMX.U16x2 R2, PT, PT, R58, R130, !PT ;  /* 0x000000823a027248 */ /* 0x000fe40007fe0200 */
[----:B------:R-:W-:Y:S01]  /*0cf0*/  VIMNMX.U16x2 R0, PT, PT, R60, R90, !PT ;  /* 0x0000005a3c007248 */ /* 0x000fe20007fe0200 */
[----:B------:R-:W4:Y:S04]  /*0d00*/  LDG.E.U8 R130, desc[UR6][R154.64+0xc1] ;  /* 0x0000c1069a827981 */ /* 0x000f28000c1e1100 */
[----:B------:R-:W4:Y:S01]  /*0d10*/  LDG.E.U8 R90, desc[UR6][R154.64+0xc2] ;  /* 0x0000c2069a5a7981 */ /* 0x000f22000c1e1100 */
[----:B------:R-:W-:-:S02]  /*0d20*/  LOP3.LUT R2, R2, 0xffff, RZ, 0xc0, !PT ;  /* 0x0000ffff02027812 */ /* 0x000fc400078ec0ff */
[----:B------:R-:W-:-:S04]  /*0d30*/  LOP3.LUT R0, R0, 0xffff, RZ, 0xc0, !PT ;  /* 0x0000ffff00007812 */ /* 0x000fc800078ec0ff */
[----:B------:R-:W-:Y:S02]  /*0d40*/  IADD3 R2, PT, PT, R0, R27, R2 ;  /* 0x0000001b00027210 */ /* 0x000fe40007ffe002 */
[----:B--2---:R-:W-:-:S04]  /*0d50*/  VIMNMX.U16x2 R0, PT, PT, R62, R128, PT ;  /* 0x000000803e007248 */ /* 0x004fc80003fe0200 */
[----:B------:R-:W-:-:S04]  /*0d60*/  LOP3.LUT R0, R0, 0xffff, RZ, 0xc0, !PT ;  /* 0x0000ffff00007812 */ /* 0x000fc800078ec0ff */
[----:B------:R-:W-:Y:S02]  /*0d70*/  IADD3 R5, PT, PT, R2, -R5, -R0 ;  /* 0x8000000502057210 */ /* 0x000fe40007ffe800 */
[----:B------:R-:W-:Y:S02]  /*0d80*/  VIMNMX.U16x2 R2, PT, PT, R62, R128, !PT ;  /* 0x000000803e027248 */ /* 0x000fe40007fe0200 */
[-C--:B---3--:R-:W-:Y:S01]  /*0d90*/  VIMNMX.U16x2 R0, PT, PT, R64, R144.reuse, !PT ;  /* 0x0000009040007248 */ /* 0x088fe20007fe0200 */
[----:B------:R-:W2:Y:S01]  /*0da0*/  LDG.E.U8 R128, desc[UR6][R154.64+0xc4] ;  /* 0x0000c4069a807981 */ /* 0x000ea2000c1e1100 */
[----:B------:R-:W-:Y:S02]  /*0db0*/  LOP3.LUT R2, R2, 0xffff, RZ, 0xc0, !PT ;  /* 0x0000ffff02027812 */ /* 0x000fe400078ec0ff */
[----:B------:R-:W-:Y:S02]  /*0dc0*/  LOP3.LUT R0, R0, 0xffff, RZ, 0xc0, !PT ;  /* 0x0000ffff00007812 */ /* 0x000fe400078ec0ff */
[----:B------:R-:W-:-:S02]  /*0dd0*/  VIMNMX.U16x2 R3, PT, PT, R64, R144, PT ;  /* 0x0000009040037248 */ /* 0x000fc40003fe0200 */
[----:B------:R-:W-:Y:S02]  /*0de0*/  IADD3 R27, PT, PT, R0, R5, R2 ;  /* 0x00000005001b7210 */ /* 0x000fe40007ffe002 */
[----:B----4-:R-:W-:Y:S02]  /*0df0*/  VIMNMX.U16x2 R2, PT, PT, R66, R142, PT ;  /* 0x0000008e42027248 */ /* 0x010fe40003fe0200 */
[----:B------:R-:W-:Y:S02]  /*0e00*/  VIMNMX.U16x2 R0, PT, PT, R68, R140, PT ;  /* 0x0000008c44007248 */ /* 0x000fe40003fe0200 */
[----:B------:R-:W-:Y:S02]  /*0e10*/  LOP3.LUT R3, R3, 0xffff, RZ, 0xc0, !PT ;  /* 0x0000ffff03037812 */ /* 0x000fe400078ec0ff */
[----:B------:R-:W-:Y:S02]  /*0e20*/  LOP3.LUT R2, R2, 0xffff, RZ, 0xc0, !PT ;  /* 0x0000ffff02027812 */ /* 0x000fe400078ec0ff */
[----:B------:R-:W-:-:S04]  /*0e30*/  LOP3.LUT R0, R0, 0xffff, RZ, 0xc0, !PT ;  /* 0x0000ffff00007812 */ /* 0x000fc800078ec0ff */
[----:B------:R-:W-:Y:S02]  /*0e40*/  IADD3 R29, PT, PT, R0, R3, R2 ;  /* 0x00000003001d7210 */ /* 0x000fe40007ffe002 */
[----:B------:R-:W-:Y:S02]  /*0e50*/  VIMNMX.U16x2 R3, PT, PT, R102, R144, PT ;  /* 0x0000009066037248 */ /* 0x000fe40003fe0200 */
[----:B------:R-:W-:Y:S02]  /*0e60*/  VIMNMX.U16x2 R2, PT, PT, R100, R142, PT ;  /* 0x0000008e64027248 */ /* 0x000fe40003fe0200 */
[----:B------:R-:W-:Y:S02]  /*0e70*/  VIMNMX.U16x2 R0, PT, PT, R98, R140, PT ;  /* 0x0000008c62007248 */ /* 0x000fe40003fe0200 */
[----:B------:R-:W-:Y:S02]  /*0e80*/  LOP3.LUT R3, R3, 0xffff, RZ, 0xc0, !PT ;  /* 0x0000ffff03037812 */ /* 0x000fe400078ec0ff */
[----:B------:R-:W-:-:S02]  /*0e90*/  LOP3.LUT R2, R2, 0xffff, RZ, 0xc0, !PT ;  /* 0x0000ffff02027812 */ /* 0x000fc400078ec0ff */
[----:B------:R-:W-:-:S04]  /*0ea0*/  LOP3.LUT R0, R0, 0xffff, RZ, 0xc0, !PT ;  /* 0x0000ffff00007812 */ /* 0x000fc800078ec0ff */
[----:B------:R-:W-:Y:S02]  /*0eb0*/  IADD3 R31, PT, PT, R0, R3, R2 ;  /* 0x00000003001f7210 */ /* 0x000fe40007ffe002 */
[----:B------:R-:W-:Y:S02]  /*0ec0*/  VIMNMX.U16x2 R3, PT, PT, R102, R144, !PT ;  /* 0x0000009066037248 */ /* 0x000fe40007fe0200 */
[----:B------:R-:W-:Y:S02]  /*0ed0*/  VIMNMX.U16x2 R2, PT, PT, R100, R142, !PT ;  /* 0x0000008e64027248 */ /* 0x000fe40007fe0200 */
[----:B------:R-:W-:Y:S02]  /*0ee0*/  VIMNMX.U16x2 R0, PT, PT, R98, R140, !PT ;  /* 0x0000008c62007248 */ /* 0x000fe40007fe0200 */
[----:B------:R-:W-:Y:S02]  /*0ef0*/  LOP3.LUT R3, R3, 0xffff, RZ, 0xc0, !PT ;  /* 0x0000ffff03037812 */ /* 0x000fe400078ec0ff */
[----:B------:R-:W-:-:S02]  /*0f00*/  LOP3.LUT R2, R2, 0xffff, RZ, 0xc0, !PT ;  /* 0x0000ffff02027812 */ /* 0x000fc400078ec0ff */
[----:B------:R-:W-:Y:S02]  /*0f10*/  LOP3.LUT R0, R0, 0xffff, RZ, 0xc0, !PT ;  /* 0x0000ffff00007812 */ /* 0x000fe400078ec0ff */
[----:B------:R-:W-:Y:S02]  /*0f20*/  VIMNMX.U16x2 R7, PT, PT, R66, R142, !PT ;  /* 0x0000008e42077248 */ /* 0x000fe40007fe0200 */
[----:B------:R-:W-:Y:S02]  /*0f30*/  VIMNMX.U16x2 R5, PT, PT, R68, R140, !PT ;  /* 0x0000008c44057248 */ /* 0x000fe40007fe0200 */
[----:B------:R-:W-:Y:S02]  /*0f40*/  IADD3 R33, PT, PT, R0, R3, R2 ;  /* 0x0000000300217210 */ /* 0x000fe40007ffe002 */
[----:B------:R-:W-:Y:S02]  /*0f50*/  LOP3.LUT R0, R7, 0xffff, RZ, 0xc0, !PT ;  /* 0x0000ffff07007812 */ /* 0x000fe400078ec0ff */
[----:B------:R-:W-:-:S02]  /*0f60*/  LOP3.LUT R5, R5, 0xffff, RZ, 0xc0, !PT ;  /* 0x0000ffff05057812 */ /* 0x000fc400078ec0ff */
[----:B------:R-:W-:Y:S02]  /*0f70*/  VIMNMX.U16x2 R2, PT, PT, R70, R136, PT ;  /* 0x0000008846027248 */ /* 0x000fe40003fe0200 */
[----:B------:R-:W-:Y:S02]  /*0f80*/  IADD3 R27, PT, PT, R5, R27, R0 ;  /* 0x0000001b051b7210 */ /* 0x000fe40007ffe000 */
[----:B------:R-:W-:Y:S02]  /*0f90*/  VIMNMX.U16x2 R0, PT, PT, R72, R88, PT ;  /* 0x0000005848007248 */ /* 0x000fe40003fe0200 */
[----:B------:R-:W-:Y:S02]  /*0fa0*/  LOP3.LUT R2, R2, 0xffff, RZ, 0xc0, !PT ;  /* 0x0000ffff02027812 */ /* 0x000fe400078ec0ff */
        /* <DEDUP_REMOVED lines=8> */
[----:B------:R-:W-:Y:S02]  /*1030*/  VIMNMX.U16x2 R0, PT, PT, R94, R88, !PT ;  /* 0x000000585e007248 */ /* 0x000fe40007fe0200 */
[----:B------:R-:W-:Y:S02]  /*1040*/  LOP3.LUT R2, R2, 0xffff, RZ, 0xc0, !PT ;  /* 0x0000ffff02027812 */ /* 0x000fe400078ec0ff */
[----:B------:R-:W-:-:S04]  /*1050*/  LOP3.LUT R0, R0, 0xffff, RZ, 0xc0, !PT ;  /* 0x0000ffff00007812 */ /* 0x000fc800078ec0ff */
[----:B------:R-:W-:Y:S02]  /*1060*/  IADD3 R2, PT, PT, R0, R33, R2 ;  /* 0x0000002100027210 */ /* 0x000fe40007ffe002 */
[----:B------:R-:W-:Y:S02]  /*1070*/  VIMNMX.U16x2 R0, PT, PT, R92, R138, PT ;  /* 0x0000008a5c007248 */ /* 0x000fe40003fe0200 */
[----:B------:R-:W-:Y:S02]  /*1080*/  VIMNMX.U16x2 R5, PT, PT, R70, R136, !PT ;  /* 0x0000008846057248 */ /* 0x000fe40007fe0200 */
[----:B------:R-:W-:Y:S02]  /*1090*/  LOP3.LUT R0, R0, 0xffff, RZ, 0xc0, !PT ;  /* 0x0000ffff00007812 */ /* 0x000fe400078ec0ff */
[----:B------:R-:W-:Y:S02]  /*10a0*/  VIMNMX.U16x2 R3, PT, PT, R72, R88, !PT ;  /* 0x0000005848037248 */ /* 0x000fe40007fe0200 */
[----:B------:R-:W-:Y:S01]  /*10b0*/  IADD3 R7, PT, PT, R2, -R31, -R0 ;  /* 0x8000001f02077210 */ /* 0x000fe20007ffe800 */
[----:B------:R-:W3:Y:S01]  /*10c0*/  LDG.E.U8 R88, desc[UR6][R154.64+0xc5] ;  /* 0x0000c5069a587981 */ /* 0x000ee2000c1e1100 */
[----:B------:R-:W-:-:S02]  /*10d0*/  LOP3.LUT R136, R5, 0xffff, RZ, 0xc0, !PT ;  /* 0x0000ffff05887812 */ /* 0x000fc400078ec0ff */
[----:B------:R-:W-:Y:S02]  /*10e0*/  LOP3.LUT R3, R3, 0xffff, RZ, 0xc0, !PT ;  /* 0x0000ffff03037812 */ /* 0x000fe400078ec0ff */
[-C--:B------:R-:W-:Y:S02]  /*10f0*/  VIMNMX.U16x2 R0, PT, PT, R74, R138.reuse, PT ;  /* 0x0000008a4a007248 */ /* 0x080fe40003fe0200 */
[----:B------:R-:W-:Y:S02]  /*1100*/  IADD3 R136, PT, PT, R3, R27, R136 ;  /* 0x0000001b03887210 */ /* 0x000fe40007ffe088 */
[----:B------:R-:W-:Y:S02]  /*1110*/  LOP3.LUT R0, R0, 0xffff, RZ, 0xc0, !PT ;  /* 0x0000ffff00007812 */ /* 0x000fe400078ec0ff */
[----:B------:R-:W-:Y:S02]  /*1120*/  VIMNMX.U16x2 R5, PT, PT, R74, R138, !PT ;  /* 0x0000008a4a057248 */ /* 0x000fe40007fe0200 */
[----:B------:R-:W-:-:S02]  /*1130*/  IADD3 R27, PT, PT, R136, -R29, -R0 ;  /* 0x8000001d881b7210 */ /* 0x000fc40007ffe800 */
[----:B------:R-:W-:Y:S02]  /*1140*/  VIMNMX.U16x2 R0, PT, PT, R52, R134, !PT ;  /* 0x0000008634007248 */ /* 0x000fe40007fe0200 */
[----:B------:R-:W-:Y:S02]  /*1150*/  VIMNMX.U16x2 R2, PT, PT, R92, R138, !PT ;  /* 0x0000008a5c027248 */ /* 0x000fe40007fe0200 */
[----:B------:R-:W-:Y:S02]  /*1160*/  VIMNMX.U16x2 R3, PT, PT, R76, R134, !PT ;  /* 0x000000864c037248 */ /* 0x000fe40007fe0200 */
[----:B------:R-:W-:Y:S02]  /*1170*/  LOP3.LUT R29, R5, 0xffff, RZ, 0xc0, !PT ;  /* 0x0000ffff051d7812 */ /* 0x000fe400078ec0ff */
[----:B------:R-:W-:Y:S02]  /*1180*/  LOP3.LUT R5, R0, 0xffff, RZ, 0xc0, !PT ;  /* 0x0000ffff00057812 */ /* 0x000fe400078ec0ff */
[----:B------:R-:W-:-:S02]  /*1190*/  LOP3.LUT R2, R2, 0xffff, RZ, 0xc0, !PT ;  /* 0x0000ffff02027812 */ /* 0x000fc400078ec0ff */
[----:B------:R-:W-:Y:S02]  /*11a0*/  LOP3.LUT R0, R3, 0xffff, RZ, 0xc0, !PT ;  /* 0x0000ffff03007812 */ /* 0x000fe400078ec0ff */
[----:B------:R-:W-:Y:S02]  /*11b0*/  IADD3 R7, PT, PT, R5, R7, R2 ;  /* 0x0000000705077210 */ /* 0x000fe40007ffe002 */
[----:B------:R-:W-:Y:S02]  /*11c0*/  IADD3 R27, PT, PT, R0, R27, R29 ;  /* 0x0000001b001b7210 */ /* 0x000fe40007ffe01d */
[----:B------:R-:W-:Y:S02]  /*11d0*/  VIMNMX.U16x2 R3, PT, PT, R76, R134, PT ;  /* 0x000000864c037248 */ /* 0x000fe40003fe0200 */
[----:B------:R-:W-:Y:S02]  /*11e0*/  VIMNMX.U16x2 R2, PT, PT, R78, R130, PT ;  /* 0x000000824e027248 */ /* 0x000fe40003fe0200 */
[----:B------:R-:W-:-:S02]  /*11f0*/  VIMNMX.U16x2 R0, PT, PT, R80, R90, PT ;  /* 0x0000005a50007248 */ /* 0x000fc40003fe0200 */
[----:B------:R-:W-:Y:S02]  /*1200*/  IADD3 R144, P5, PT, R25, UR4, RZ ;  /* 0x0000000419907c10 */ /* 0x000fe4000ffbe0ff */
[----:B------:R-:W-:Y:S02]  /*1210*/  LOP3.LUT R3, R3, 0xffff, RZ, 0xc0, !PT ;  /* 0x0000ffff03037812 */ /* 0x000fe400078ec0ff */
[----:B------:R-:W-:Y:S02]  /*1220*/  LOP3.LUT R2, R2, 0xffff, RZ, 0xc0, !PT ;  /* 0x0000ffff02027812 */ /* 0x000fe400078ec0ff */
[----:B------:R-:W-:Y:S02]  /*1230*/  LOP3.LUT R0, R0, 0xffff, RZ, 0xc0, !PT ;  /* 0x0000ffff00007812 */ /* 0x000fe400078ec0ff */
[----:B------:R-:W-:Y:S02]  /*1240*/  LEA.HI.X.SX32 R145, R25, UR5, 0x1, P5 ;  /* 0x0000000519917c11 */ /* 0x000fe4000a8f0eff */
[----:B------:R-:W-:-:S02]  /*1250*/  IADD3 R31, PT, PT, R0, R3, R2 ;  /* 0x00000003001f7210 */ /* 0x000fc40007ffe002 */
[----:B------:R-:W-:Y:S01]  /*1260*/  VIMNMX.U16x2 R3, PT, PT, R52, R134, PT ;  /* 0x0000008634037248 */ /* 0x000fe20003fe0200 */
[----:B------:R-:W4:Y:S04]  /*1270*/  LDG.E.U8 R138, desc[UR6][R144.64+-0xc5] ;  /* 0xffff3b06908a7981 */ /* 0x000f28000c1e1100 */
[----:B------:R-:W4:Y:S04]  /*1280*/  LDG.E.U8 R136, desc[UR6][R144.64+-0xc4] ;  /* 0xffff3c0690887981 */ /* 0x000f28000c1e1100 */
[----:B------:R-:W4:Y:S04]  /*1290*/  LDG.E.U8 R134, desc[UR6][R144.64+-0xc3] ;  /* 0xffff3d0690867981 */ /* 0x000f28000c1e1100 */
[----:B------:R-:W4:Y:S04]  /*12a0*/  LDG.E.U8 R142, desc[UR6][R144.64+-0xc2] ;  /* 0xffff3e06908e7981 */ /* 0x000f28000c1e1100 */
[----:B------:R-:W4:Y:S01]  /*12b0*/  LDG.E.U8 R140, desc[UR6][R144.64+-0xc1] ;  /* 0xffff3f06908c7981 */ /* 0x000f22000c1e1100 */
[----:B------:R-:W-:-:S02]  /*12c0*/  VIMNMX.U16x2 R2, PT, PT, R54, R130, PT ;  /* 0x0000008236027248 */ /* 0x000fc40003fe0200 */
[----:B------:R-:W-:Y:S02]  /*12d0*/  VIMNMX.U16x2 R0, PT, PT, R56, R90, PT ;  /* 0x0000005a38007248 */ /* 0x000fe40003fe0200 */
[----:B------:R-:W-:Y:S02]  /*12e0*/  LOP3.LUT R3, R3, 0xffff, RZ, 0xc0, !PT ;  /* 0x0000ffff03037812 */ /* 0x000fe400078ec0ff */
[----:B------:R-:W-:Y:S02]  /*12f0*/  LOP3.LUT R2, R2, 0xffff, RZ, 0xc0, !PT ;  /* 0x0000ffff02027812 */ /* 0x000fe400078ec0ff */
[----:B------:R-:W-:Y:S02]  /*1300*/  LOP3.LUT R0, R0, 0xffff, RZ, 0xc0, !PT ;  /* 0x0000ffff00007812 */ /* 0x000fe400078ec0ff */
[----:B------:R-:W-:Y:S02]  /*1310*/  VIMNMX.U16x2 R5, PT, PT, R78, R130, !PT ;  /* 0x000000824e057248 */ /* 0x000fe40007fe0200 */
[----:B------:R-:W-:-:S02]  /*1320*/  IADD3 R29, PT, PT, R0, R3, R2 ;  /* 0x00000003001d7210 */ /* 0x000fc40007ffe002 */
[----:B------:R-:W-:Y:S02]  /*1330*/  VIMNMX.U16x2 R2, PT, PT, R54, R130, !PT ;  /* 0x0000008236027248 */ /* 0x000fe40007fe0200 */
[----:B------:R-:W4:Y:S01]  /*1340*/  LDG.E.U8 R130, desc[UR6][R144.64+-0xc0] ;  /* 0xffff400690827981 */ /* 0x000f22000c1e1100 */
[-C--:B------:R-:W-:Y:S02]  /*1350*/  VIMNMX.U16x2 R0, PT, PT, R56, R90.reuse, !PT ;  /* 0x0000005a38007248 */ /* 0x080fe40007fe0200 */
[----:B------:R-:W-:Y:S02]  /*1360*/  LOP3.LUT R2, R2, 0xffff, RZ, 0xc0, !PT ;  /* 0x0000ffff02027812 */ /* 0x000fe400078ec0ff */
[----:B------:R-:W-:Y:S02]  /*1370*/  LOP3.LUT R0, R0, 0xffff, RZ, 0xc0, !PT ;  /* 0x0000ffff00007812 */ /* 0x000fe400078ec0ff */
[----:B------:R-:W-:Y:S02]  /*1380*/  VIMNMX.U16x2 R3, PT, PT, R80, R90, !PT ;  /* 0x0000005a50037248 */ /* 0x000fe40007fe0200 */
[----:B------:R-:W-:Y:S01]  /*1390*/  IADD3 R7, PT, PT, R0, R7, R2 ;  /* 0x0000000700077210 */ /* 0x000fe20007ffe002 */
[----:B------:R-:W4:Y:S01]  /*13a0*/  LDG.E.U8 R90, desc[UR6][R144.64+-0x5] ;  /* 0xfffffb06905a7981 */ /* 0x000f22000c1e1100 */
[----:B------:R-:W-:-:S02]  /*13b0*/  LOP3.LUT R0, R5, 0xffff, RZ, 0xc0, !PT ;  /* 0x0000ffff05007812 */ /* 0x000fc400078ec0ff */
[----:B------:R-:W-:Y:S02]  /*13c0*/  LOP3.LUT R3, R3, 0xffff, RZ, 0xc0, !PT ;  /* 0x0000ffff03037812 */ /* 0x000fe400078ec0ff */
[-C--:B------:R-:W-:Y:S02]  /*13d0*/  VIMNMX.U16x2 R2, PT, PT, R82, R132.reuse, PT ;  /* 0x0000008452027248 */ /* 0x080fe40003fe0200 */
[----:B------:R-:W-:Y:S02]  /*13e0*/  IADD3 R33, PT, PT, R3, R27, R0 ;  /* 0x0000001b03217210 */ /* 0x000fe40007ffe000 */
[----:B------:R-:W-:Y:S02]  /*13f0*/  LOP3.LUT R2, R2, 0xffff, RZ, 0xc0, !PT ;  /* 0x0000ffff02027812 */ /* 0x000fe400078ec0ff */
[----:B------:R-:W-:-:S04]  /*1400*/  VIMNMX.U16x2 R5, PT, PT, R82, R132, !PT ;  /* 0x0000008452057248 */ /* 0x000fc80007fe0200 */
[----:B------:R-:W-:Y:S02]  /*1410*/  LOP3.LUT R146, R5, 0xffff, RZ, 0xc0, !PT ;  /* 0x0000ffff05927812 */ /* 0x000fe400078ec0ff */
[----:B--2---:R-:W-:-:S04]  /*1420*/  VIMNMX.U16x2 R0, PT, PT, R84, R128, PT ;  /* 0x0000008054007248 */ /* 0x004fc80003fe0200 */
        /* <DEDUP_REMOVED lines=9> */
[----:B------:R-:W2:Y:S01]  /*14c0*/  LDG.E.U8 R132, desc[UR6][R144.64+-0x4] ;  /* 0xfffffc0690847981 */ /* 0x000ea2000c1e1100 */
[----:B------:R-:W-:Y:S02]  /*14d0*/  LOP3.LUT R2, R2, 0xffff, RZ, 0xc0, !PT ;  /* 0x0000ffff02027812 */ /* 0x000fe400078ec0ff */
[----:B------:R-:W-:-:S04]  /*14e0*/  LOP3.LUT R0, R0, 0xffff, RZ, 0xc0, !PT ;  /* 0x0000ffff00007812 */ /* 0x000fc800078ec0ff */
[----:B------:R-:W-:Y:S02]  /*14f0*/  IADD3 R2, PT, PT, R0, R7, R2 ;  /* 0x0000000700027210 */ /* 0x000fe40007ffe002 */
[----:B------:R-:W-:Y:S02]  /*1500*/  VIMNMX.U16x2 R3, PT, PT, R84, R128, !PT ;  /* 0x0000008054037248 */ /* 0x000fe40007fe0200 */
[----:B------:R-:W2:Y:S02]  /*1510*/  LDG.E.U8 R128, desc[UR6][R144.64+-0x3] ;  /* 0xfffffd0690807981 */ /* 0x000ea4000c1e1100 */
[----:B------:R-:W-:-:S04]  /*1520*/  LOP3.LUT R3, R3, 0xffff, RZ, 0xc0, !PT ;  /* 0x0000ffff03037812 */ /* 0x000fc800078ec0ff */
[----:B------:R-:W-:Y:S02]  /*1530*/  IADD3 R146, PT, PT, R3, R33, R146 ;  /* 0x0000002103927210 */ /* 0x000fe40007ffe092 */
[----:B---3--:R-:W-:-:S04]  /*1540*/  VIMNMX.U16x2 R0, PT, PT, R62, R88, PT ;  /* 0x000000583e007248 */ /* 0x008fc80003fe0200 */
[----:B------:R-:W-:-:S04]  /*1550*/  LOP3.LUT R0, R0, 0xffff, RZ, 0xc0, !PT ;  /* 0x0000ffff00007812 */ /* 0x000fc800078ec0ff */
[----:B------:R-:W-:Y:S02]  /*1560*/  IADD3 R31, PT, PT, R2, -R29, -R0 ;  /* 0x8000001d021f7210 */ /* 0x000fe40007ffe800 */
[----:B------:R-:W-:-:S04]  /*1570*/  VIMNMX.U16x2 R0, PT, PT, R86, R88, PT ;  /* 0x0000005856007248 */ /* 0x000fc80003fe0200 */
[----:B------:R-:W-:-:S04]  /*1580*/  LOP3.LUT R0, R0, 0xffff, RZ, 0xc0, !PT ;  /* 0x0000ffff00007812 */ /* 0x000fc800078ec0ff */
[----:B------:R-:W-:Y:S02]  /*1590*/  IADD3 R27, PT, PT, R146, -R27, -R0 ;  /* 0x8000001b921b7210 */ /* 0x000fe40007ffe800 */
[----:B----4-:R-:W-:Y:S02]  /*15a0*/  VIMNMX.U16x2 R3, PT, PT, R126, R138, PT ;  /* 0x0000008a7e037248 */ /* 0x010fe40003fe0200 */
[----:B------:R-:W-:Y:S02]  /*15b0*/  VIMNMX.U16x2 R2, PT, PT, R124, R136, PT ;  /* 0x000000887c027248 */ /* 0x000fe40003fe0200 */
[----:B------:R-:W-:Y:S02]  /*15c0*/  VIMNMX.U16x2 R0, PT, PT, R122, R134, PT ;  /* 0x000000867a007248 */ /* 0x000fe40003fe0200 */
[----:B------:R-:W-:Y:S02]  /*15d0*/  LOP3.LUT R3, R3, 0xffff, RZ, 0xc0, !PT ;  /* 0x0000ffff03037812 */ /* 0x000fe400078ec0ff */
[----:B------:R-:W-:-:S02]  /*15e0*/  LOP3.LUT R2, R2, 0xffff, RZ, 0xc0, !PT ;  /* 0x0000ffff02027812 */ /* 0x000fc400078ec0ff */
[----:B------:R-:W-:-:S04]  /*15f0*/  LOP3.LUT R0, R0, 0xffff, RZ, 0xc0, !PT ;  /* 0x0000ffff00007812 */ /* 0x000fc800078ec0ff */
[----:B------:R-:W-:Y:S02]  /*1600*/  IADD3 R7, PT, PT, R0, R3, R2 ;  /* 0x0000000300077210 */ /* 0x000fe40007ffe002 */
[----:B------:R-:W-:Y:S02]  /*1610*/  VIMNMX.U16x2 R3, PT, PT, R126, R138, !PT ;  /* 0x0000008a7e037248 */ /* 0x000fe40007fe0200 */
[----:B------:R-:W-:Y:S01]  /*1620*/  VIMNMX.U16x2 R2, PT, PT, R124, R136, !PT ;  /* 0x000000887c027248 */ /* 0x000fe20007fe0200 */
[----:B------:R-:W3:Y:S01]  /*1630*/  LDG.E.U8 R138, desc[UR6][R144.64] ;  /* 0x00000006908a7981 */ /* 0x000ee2000c1e1100 */
[----:B------:R-:W-:Y:S02]  /*1640*/  VIMNMX.U16x2 R0, PT, PT, R122, R134, !PT ;  /* 0x000000867a007248 */ /* 0x000fe40007fe0200 */
[----:B------:R-:W-:Y:S01]  /*1650*/  LOP3.LUT R3, R3, 0xffff, RZ, 0xc0, !PT ;  /* 0x0000ffff03037812 */ /* 0x000fe200078ec0ff */
[----:B------:R-:W4:Y:S01]  /*1660*/  LDG.E.U8 R134, desc[UR6][R144.64+-0x1] ;  /* 0xffffff0690867981 */ /* 0x000f22000c1e1100 */
[----:B------:R-:W-:-:S02]  /*1670*/  LOP3.LUT R2, R2, 0xffff, RZ, 0xc0, !PT ;  /* 0x0000ffff02027812 */ /* 0x000fc400078ec0ff */
[----:B------:R-:W-:Y:S02]  /*1680*/  LOP3.LUT R0, R0, 0xffff, RZ, 0xc0, !PT ;  /* 0x0000ffff00007812 */ /* 0x000fe400078ec0ff */
[-C--:B------:R-:W-:Y:S02]  /*1690*/  VIMNMX.U16x2 R5, PT, PT, R120, R142.reuse, PT ;  /* 0x0000008e78057248 */ /* 0x080fe40003fe0200 */
[----:B------:R-:W-:Y:S02]  /*16a0*/  IADD3 R29, PT, PT, R0, R3, R2 ;  /* 0x00000003001d7210 */ /* 0x000fe40007ffe002 */
[----:B------:R-:W-:Y:S02]  /*16b0*/  VIMNMX.U16x2 R3, PT, PT, R120, R142, !PT ;  /* 0x0000008e78037248 */ /* 0x000fe40007fe0200 */
[----:B------:R-:W3:Y:S01]  /*16c0*/  LDG.E.U8 R142, desc[UR6][R144.64+-0x2] ;  /* 0xfffffe06908e7981 */ /* 0x000ee2000c1e1100 */
[----:B------:R-:W-:-:S04]  /*16d0*/  VIMNMX.U16x2 R2, PT, PT, R118, R140, PT ;  /* 0x0000008c76027248 */ /* 0x000fc80003fe0200 */
[----:B------:R-:W-:Y:S02]  /*16e0*/  PRMT R33, R2, 0x7610, R33 ;  /* 0x0000761002217816 */ /* 0x000fe40000000021 */
[----:B------:R-:W-:Y:S02]  /*16f0*/  LOP3.LUT R2, R5, 0xffff, RZ, 0xc0, !PT ;  /* 0x0000ffff05027812 */ /* 0x000fe400078ec0ff */
[----:B------:R-:W-:Y:S02]  /*1700*/  LOP3.LUT R33, R33, 0xffff, RZ, 0xc0, !PT ;  /* 0x0000ffff21217812 */ /* 0x000fe400078ec0ff */
[----:B------:R-:W-:Y:S02]  /*1710*/  VIMNMX.U16x2 R0, PT, PT, R118, R140, !PT ;  /* 0x0000008c76007248 */ /* 0x000fe40007fe0200 */
[--C-:B------:R-:W-:Y:S02]  /*1720*/  IADD3 R7, PT, PT, R33, R7, R2.reuse ;  /* 0x0000000721077210 */ /* 0x100fe40007ffe002 */
[----:B------:R-:W-:-:S02]  /*1730*/  PRMT R2, R0, 0x7610, R2 ;  /* 0x0000761000027816 */ /* 0x000fc40000000002 */
[----:B------:R-:W-:Y:S02]  /*1740*/  LOP3.LUT R0, R3, 0xffff, RZ, 0xc0, !PT ;  /* 0x0000ffff03007812 */ /* 0x000fe400078ec0ff */
[----:B------:R-:W-:-:S04]  /*1750*/  LOP3.LUT R2, R2, 0xffff, RZ, 0xc0, !PT ;  /* 0x0000ffff02027812 */ /* 0x000fc800078ec0ff */
[----:B------:R-:W-:Y:S02]  /*1760*/  IADD3 R2, PT, PT, R2, R29, R0 ;  /* 0x0000001d02027210 */ /* 0x000fe40007ffe000 */
[----:B------:R-:W-:Y:S01]  /*1770*/  VIMNMX.U16x2 R0, PT, PT, R116, R130, PT ;  /* 0x0000008274007248 */ /* 0x000fe20003fe0200 */
[----:B------:R-:W-:-:S03]  /*1780*/  VIADD R29, R25, 0x180 ;  /* 0x00000180191d7836 */ /* 0x000fc60000000000 */
[----:B------:R-:W-:Y:S02]  /*1790*/  LOP3.LUT R0, R0, 0xffff, RZ, 0xc0, !PT ;  /* 0x0000ffff00007812 */ /* 0x000fe400078ec0ff */
[----:B------:R-:W-:Y:S02]  /*17a0*/  IADD3 R146, P5, PT, R29, UR4, RZ ;  /* 0x000000041d927c10 */ /* 0x000fe4000ffbe0ff */
[----:B------:R-:W-:Y:S02]  /*17b0*/  IADD3 R5, PT, PT, R2, -R7, -R0 ;  /* 0x8000000702057210 */ /* 0x000fe40007ffe800 */
[----:B------:R-:W-:-:S04]  /*17c0*/  SHF.R.S32.HI R7, RZ, 0x1f, R29 ;  /* 0x0000001fff077819 */ /* 0x000fc8000001141d */
[----:B------:R-:W-:Y:S02]  /*17d0*/  IADD3.X R147, PT, PT, R7, UR5, RZ, P5, !PT ;  /* 0x0000000507937c10 */ /* 0x000fe4000affe4ff */
[----:B------:R-:W-:-:S03]  /*17e0*/  VIMNMX.U16x2 R2, PT, PT, R116, R130, !PT ;  /* 0x0000008274027248 */ /* 0x000fc60007fe0200 */
[----:B------:R-:W3:Y:S01]  /*17f0*/  LDG.E.U8 R130, desc[UR6][R146.64+-0xc5] ;  /* 0xffff3b0692827981 */ /* 0x000ee2000c1e1100 */
[CC--:B------:R-:W-:Y:S02]  /*1800*/  VIMNMX.U16x2 R0, PT, PT, R4.reuse, R90.reuse, !PT ;  /* 0x0000005a04007248 */ /* 0x0c0fe40007fe0200 */
[----:B------:R-:W-:Y:S01]  /*1810*/  VIMNMX.U16x2 R3, PT, PT, R4, R90, PT ;  /* 0x0000005a04037248 */ /* 0x000fe20003fe0200 */
[----:B------:R-:W3:Y:S01]  /*1820*/  LDG.E.U8 R136, desc[UR6][R146.64+-0xc4] ;  /* 0xffff3c0692887981 */ /* 0x000ee2000c1e1100 */
[----:B------:R-:W-:-:S03]  /*1830*/  LOP3.LUT R2, R2, 0xffff, RZ, 0xc0, !PT ;  /* 0x0000ffff02027812 */ /* 0x000fc600078ec0ff */
[----:B------:R-:W3:Y:S01]  /*1840*/  LDG.E.U8 R90, desc[UR6][R146.64+-0xc3] ;  /* 0xffff3d06925a7981 */ /* 0x000ee2000c1e1100 */
[----:B------:R-:W-:-:S03]  /*1850*/  LOP3.LUT R0, R0, 0xffff, RZ, 0xc0, !PT ;  /* 0x0000ffff00007812 */ /* 0x000fc600078ec0ff */
[----:B------:R-:W3:Y:S01]  /*1860*/  LDG.E.U8 R140, desc[UR6][R146.64+-0xc2] ;  /* 0xffff3e06928c7981 */ /* 0x000ee2000c1e1100 */
[----:B------:R-:W-:Y:S02]  /*1870*/  IADD3 R5, PT, PT, R0, R5, R2 ;  /* 0x0000000500057210 */ /* 0x000fe40007ffe002 */
[----:B------:R-:W-:Y:S02]  /*1880*/  LOP3.LUT R3, R3, 0xffff, RZ, 0xc0, !PT ;  /* 0x0000ffff03037812 */ /* 0x000fe400078ec0ff */
[----:B--2---:R-:W-:-:S04]  /*1890*/  VIMNMX.U16x2 R2, PT, PT, R6, R132, PT ;  /* 0x0000008406027248 */ /* 0x004fc80003fe0200 */
[----:B------:R-:W-:Y:S02]  /*18a0*/  LOP3.LUT R2, R2, 0xffff, RZ, 0xc0, !PT ;  /* 0x0000ffff02027812 */ /* 0x000fe400078ec0ff */
[----:B------:R-:W-:-:S04]  /*18b0*/  VIMNMX.U16x2 R0, PT, PT, R8, R128, PT ;  /* 0x0000008008007248 */ /* 0x000fc80003fe0200 */
[----:B------:R-:W-:-:S04]  /*18c0*/  LOP3.LUT R0, R0, 0xffff, RZ, 0xc0, !PT ;  /* 0x0000ffff00007812 */ /* 0x000fc800078ec0ff */
[----:B------:R-:W-:Y:S02]  /*18d0*/  IADD3 R3, PT, PT, R0, R3, R2 ;  /* 0x0000000300037210 */ /* 0x000fe40007ffe002 */
[----:B------:R-:W-:Y:S02]  /*18e0*/  VIMNMX.U16x2 R0, PT, PT, R8, R128, !PT ;  /* 0x0000008008007248 */ /* 0x000fe40007fe0200 */
[----:B------:R-:W2:Y:S01]  /*18f0*/  LDG.E.U8 R128, desc[UR6][R146.64+-0xc1] ;  /* 0xffff3f0692807981 */ /* 0x000ea2000c1e1100 */
[----:B------:R-:W-:Y:S02]  /*1900*/  VIMNMX.U16x2 R2, PT, PT, R6, R132, !PT ;  /* 0x0000008406027248 */ /* 0x000fe40007fe0200 */
[----:B------:R-:W-:Y:S01]  /*1910*/  LOP3.LUT R0, R0, 0xffff, RZ, 0xc0, !PT ;  /* 0x0000ffff00007812 */ /* 0x000fe200078ec0ff */
[----:B------:R-:W2:Y:S01]  /*1920*/  LDG.E.U8 R132, desc[UR6][R146.64+-0x4] ;  /* 0xfffffc0692847981 */ /* 0x000ea2000c1e1100 */
[----:B------:R-:W-:-:S04]  /*1930*/  LOP3.LUT R2, R2, 0xffff, RZ, 0xc0, !PT ;  /* 0x0000ffff02027812 */ /* 0x000fc800078ec0ff */
[----:B------:R-:W-:Y:S02]  /*1940*/  IADD3 R5, PT, PT, R0, R5, R2 ;  /* 0x0000000500057210 */ /* 0x000fe40007ffe002 */
[----:B----4-:R-:W-:-:S04]  /*1950*/  VIMNMX.U16x2 R0, PT, PT, R12, R134, PT ;  /* 0x000000860c007248 */ /* 0x010fc80003fe0200 */
[----:B------:R-:W-:Y:S02]  /*1960*/  LOP3.LUT R0, R0, 0xffff, RZ, 0xc0, !PT ;  /* 0x0000ffff00007812 */ /* 0x000fe400078ec0ff */
[----:B---3--:R-:W-:-:S04]  /*1970*/  VIMNMX.U16x2 R2, PT, PT, R10, R142, PT ;  /* 0x0000008e0a027248 */ /* 0x008fc80003fe0200 */
[----:B------:R-:W-:-:S04]  /*1980*/  LOP3.LUT R2, R2, 0xffff, RZ, 0xc0, !PT ;  /* 0x0000ffff02027812 */ /* 0x000fc800078ec0ff */
[----:B------:R-:W-:Y:S02]  /*1990*/  IADD3 R3, PT, PT, R0, R3, R2 ;  /* 0x0000000300037210 */ /* 0x000fe40007ffe002 */
[----:B------:R-:W-:Y:S02]  /*19a0*/  VIMNMX.U16x2 R0, PT, PT, R12, R134, !PT ;  /* 0x000000860c007248 */ /* 0x000fe40007fe0200 */
[----:B------:R-:W3:Y:S01]  /*19b0*/  LDG.E.U8 R134, desc[UR6][R146.64+-0xc0] ;  /* 0xffff400692867981 */ /* 0x000ee2000c1e1100 */
[----:B------:R-:W-:Y:S02]  /*19c0*/  VIMNMX.U16x2 R2, PT, PT, R10, R142, !PT ;  /* 0x0000008e0a027248 */ /* 0x000fe40007fe0200 */
[----:B------:R-:W-:Y:S01]  /*19d0*/  LOP3.LUT R0, R0, 0xffff, RZ, 0xc0, !PT ;  /* 0x0000ffff00007812 */ /* 0x000fe200078ec0ff */
[----:B------:R-:W4:Y:S01]  /*19e0*/  LDG.E.U8 R142, desc[UR6][R146.64+-0x2] ;  /* 0xfffffe06928e7981 */ /* 0x000f22000c1e1100 */
[----:B------:R-:W-:-:S04]  /*19f0*/  LOP3.LUT R2, R2, 0xffff, RZ, 0xc0, !PT ;  /* 0x0000ffff02027812 */ /* 0x000fc800078ec0ff */
[----:B------:R-:W-:Y:S02]  /*1a00*/  IADD3 R2, PT, PT, R0, R5, R2 ;  /* 0x0000000500027210 */ /* 0x000fe40007ffe002 */
[----:B------:R-:W-:-:S04]  /*1a10*/  VIMNMX.U16x2 R0, PT, PT, R14, R138, PT ;  /* 0x0000008a0e007248 */ /* 0x000fc80003fe0200 */
[----:B------:R-:W-:-:S04]  /*1a20*/  LOP3.LUT R0, R0, 0xffff, RZ, 0xc0, !PT ;  /* 0x0000ffff00007812 */ /* 0x000fc800078ec0ff */
[----:B------:R-:W-:Y:S02]  /*1a30*/  IADD3 R3, PT, PT, R2, -R3, -R0 ;  /* 0x8000000302037210 */ /* 0x000fe40007ffe800 */
[----:B------:R-:W-:Y:S02]  /*1a40*/  VIMNMX.U16x2 R2, PT, PT, R14, R138, !PT ;  /* 0x0000008a0e027248 */ /* 0x000fe40007fe0200 */
[----:B------:R-:W4:Y:S02]  /*1a50*/  LDG.E.U8 R138, desc[UR6][R146.64+-0x5] ;  /* 0xfffffb06928a7981 */ /* 0x000f24000c1e1100 */
[----:B------:R-:W-:Y:S02]  /*1a60*/  LOP3.LUT R2, R2, 0xffff, RZ, 0xc0, !PT ;  /* 0x0000ffff02027812 */ /* 0x000fe400078ec0ff */
[----:B------:R-:W-:-:S04]  /*1a70*/  VIMNMX.U16x2 R0, PT, PT, R40, R130, !PT ;  /* 0x0000008228007248 */ /* 0x000fc80007fe0200 */
[----:B------:R-:W-:-:S04]  /*1a80*/  LOP3.LUT R0, R0, 0xffff, RZ, 0xc0, !PT ;  /* 0x0000ffff00007812 */ /* 0x000fc800078ec0ff */
[----:B------:R-:W-:Y:S02]  /*1a90*/  IADD3 R5, PT, PT, R0, R3, R2 ;  /* 0x0000000300057210 */ /* 0x000fe40007ffe002 */
[----:B------:R-:W-:Y:S02]  /*1aa0*/  VIMNMX.U16x2 R3, PT, PT, R40, R130, PT ;  /* 0x0000008228037248 */ /* 0x000fe40003fe0200 */
[----:B------:R-:W4:Y:S01]  /*1ab0*/  LDG.E.U8 R130, desc[UR6][R146.64+-0x3] ;  /* 0xfffffd0692827981 */ /* 0x000f22000c1e1100 */
        /* <DEDUP_REMOVED lines=8> */
[----:B------:R-:W-:Y:S02]  /*1b40*/  LOP3.LUT R2, R2, 0xffff, RZ, 0xc0, !PT ;  /* 0x0000ffff02027812 */ /* 0x000fe400078ec0ff */
[----:B------:R-:W-:-:S04]  /*1b50*/  LOP3.LUT R0, R0, 0xffff, RZ, 0xc0, !PT ;  /* 0x0000ffff00007812 */ /* 0x000fc800078ec0ff */
[----:B------:R-:W-:Y:S02]  /*1b60*/  IADD3 R35, PT, PT, R0, R5, R2 ;  /* 0x0000000500237210 */ /* 0x000fe40007ffe002 */
[CC--:B------:R-:W-:Y:S02]  /*1b70*/  VIMNMX.U16x2 R5, PT, PT, R46.reuse, R140.reuse, PT ;  /* 0x0000008c2e057248 */ /* 0x0c0fe40003fe0200 */
[----:B------:R-:W-:Y:S02]  /*1b80*/  VIMNMX.U16x2 R3, PT, PT, R46, R140, !PT ;  /* 0x0000008c2e037248 */ /* 0x000fe40007fe0200 */
[----:B------:R-:W4:Y:S01]  /*1b90*/  LDG.E.U8 R140, desc[UR6][R146.64+-0x1] ;  /* 0xffffff06928c7981 */ /* 0x000f22000c1e1100 */
[----:B--2---:R-:W-:-:S04]  /*1ba0*/  VIMNMX.U16x2 R2, PT, PT, R48, R128, PT ;  /* 0x0000008030027248 */ /* 0x004fc80003fe0200 */
[----:B------:R-:W-:Y:S02]  /*1bb0*/  PRMT R37, R2, 0x7610, R37 ;  /* 0x0000761002257816 */ /* 0x000fe40000000025 */
[----:B------:R-:W-:Y:S02]  /*1bc0*/  LOP3.LUT R2, R5, 0xffff, RZ, 0xc0, !PT ;  /* 0x0000ffff05027812 */ /* 0x000fe400078ec0ff */
[----:B------:R-:W-:Y:S02]  /*1bd0*/  LOP3.LUT R5, R37, 0xffff, RZ, 0xc0, !PT ;  /* 0x0000ffff25057812 */ /* 0x000fe400078ec0ff */
[----:B------:R-:W-:Y:S02]  /*1be0*/  VIMNMX.U16x2 R0, PT, PT, R48, R128, !PT ;  /* 0x0000008030007248 */ /* 0x000fe40007fe0200 */
[--C-:B------:R-:W-:Y:S01]  /*1bf0*/  IADD3 R5, PT, PT, R5, R33, R2.reuse ;  /* 0x0000002105057210 */ /* 0x100fe20007ffe002 */
[----:B------:R-:W2:Y:S01]  /*1c00*/  LDG.E.U8 R128, desc[UR6][R146.64] ;  /* 0x0000000692807981 */ /* 0x000ea2000c1e1100 */
[----:B------:R-:W-:-:S02]  /*1c10*/  PRMT R2, R0, 0x7610, R2 ;  /* 0x0000761000027816 */ /* 0x000fc40000000002 */
[----:B------:R-:W-:Y:S02]  /*1c20*/  LOP3.LUT R0, R3, 0xffff, RZ, 0xc0, !PT ;  /* 0x0000ffff03007812 */ /* 0x000fe400078ec0ff */
[----:B------:R-:W-:-:S04]  /*1c30*/  LOP3.LUT R2, R2, 0xffff, RZ, 0xc0, !PT ;  /* 0x0000ffff02027812 */ /* 0x000fc800078ec0ff */
[----:B------:R-:W-:Y:S02]  /*1c40*/  IADD3 R2, PT, PT, R2, R35, R0 ;  /* 0x0000002302027210 */ /* 0x000fe40007ffe000 */
[----:B---3--:R-:W-:-:S04]  /*1c50*/  VIMNMX.U16x2 R0, PT, PT, R50, R134, PT ;  /* 0x0000008632007248 */ /* 0x008fc80003fe0200 */
[----:B------:R-:W-:-:S04]  /*1c60*/  LOP3.LUT R0, R0, 0xffff, RZ, 0xc0, !PT ;  /* 0x0000ffff00007812 */ /* 0x000fc800078ec0ff */
[----:B------:R-:W-:Y:S01]  /*1c70*/  IADD3 R5, PT, PT, R2, -R5, -R0 ;  /* 0x8000000502057210 */ /* 0x000fe20007ffe800 */
[----:B------:R-:W-:-:S05]  /*1c80*/  VIADD R0, R25, 0x3c0 ;  /* 0x000003c019007836 */ /* 0x000fca0000000000 */
[----:B------:R-:W-:-:S04]  /*1c90*/  IADD3 R144, P5, PT, R0, UR8, RZ ;  /* 0x0000000800907c10 */ /* 0x000fc8000ffbe0ff */
[----:B------:R-:W-:-:S05]  /*1ca0*/  LEA.HI.X.SX32 R145, R0, UR9, 0x1, P5 ;  /* 0x0000000900917c11 */ /* 0x000fca000a8f0eff */
[----:B------:R-:W3:Y:S01]  /*1cb0*/  LDG.E.U8 R136, desc[UR6][R144.64] ;  /* 0x0000000690887981 */ /* 0x000ee2000c1e1100 */
[----:B------:R-:W-:-:S03]  /*1cc0*/  VIMNMX.U16x2 R2, PT, PT, R50, R134, !PT ;  /* 0x0000008632027248 */ /* 0x000fc60007fe0200 */
[----:B------:R-:W3:Y:S04]  /*1cd0*/  LDG.E.U8 R134, desc[UR6][R144.64+0x1] ;  /* 0x0000010690867981 */ /* 0x000ee8000c1e1100 */
[----:B------:R-:W3:Y:S01]  /*1ce0*/  LDG.E.U8 R90, desc[UR6][R144.64+0x2] ;  /* 0x00000206905a7981 */ /* 0x000ee2000c1e1100 */
[-C--:B----4-:R-:W-:Y:S02]  /*1cf0*/  VIMNMX.U16x2 R0, PT, PT, R114, R138.reuse, !PT ;  /* 0x0000008a72007248 */ /* 0x090fe40007fe0200 */
[----:B------:R-:W-:Y:S02]  /*1d00*/  LOP3.LUT R2, R2, 0xffff, RZ, 0xc0, !PT ;  /* 0x0000ffff02027812 */ /* 0x000fe400078ec0ff */
[----:B------:R-:W-:Y:S02]  /*1d10*/  LOP3.LUT R0, R0, 0xffff, RZ, 0xc0, !PT ;  /* 0x0000ffff00007812 */ /* 0x000fe400078ec0ff */
[----:B------:R-:W-:-:S02]  /*1d20*/  VIMNMX.U16x2 R3, PT, PT, R114, R138, PT ;  /* 0x0000008a72037248 */ /* 0x000fc40003fe0200 */
[----:B------:R-:W-:Y:S02]  /*1d30*/  IADD3 R5, PT, PT, R0, R5, R2 ;  /* 0x0000000500057210 */ /* 0x000fe40007ffe002 */
[----:B------:R-:W-:Y:S02]  /*1d40*/  VIMNMX.U16x2 R2, PT, PT, R112, R132, PT ;  /* 0x0000008470027248 */ /* 0x000fe40003fe0200 */
[----:B------:R-:W-:Y:S02]  /*1d50*/  VIMNMX.U16x2 R0, PT, PT, R110, R130, PT ;  /* 0x000000826e007248 */ /* 0x000fe40003fe0200 */
[----:B------:R-:W-:Y:S02]  /*1d60*/  LOP3.LUT R3, R3, 0xffff, RZ, 0xc0, !PT ;  /* 0x0000ffff03037812 */ /* 0x000fe400078ec0ff */
        /* <DEDUP_REMOVED lines=16> */
[--C-:B------:R-:W-:Y:S02]  /*1e70*/  IADD3 R33, PT, PT, R37, R33, R2.reuse ;  /* 0x0000002125217210 */ /* 0x100fe40007ffe002 */
[----:B------:R-:W-:Y:S02]  /*1e80*/  VIMNMX.U16x2 R3, PT, PT, R108, R142, !PT ;  /* 0x0000008e6c037248 */ /* 0x000fe40007fe0200 */
[----:B------:R-:W-:Y:S02]  /*1e90*/  PRMT R2, R0, 0x7610, R2 ;  /* 0x0000761000027816 */ /* 0x000fe40000000002 */
[----:B------:R-:W-:Y:S02]  /*1ea0*/  LOP3.LUT R0, R3, 0xffff, RZ, 0xc0, !PT ;  /* 0x0000ffff03007812 */ /* 0x000fe400078ec0ff */
[----:B------:R-:W-:-:S04]  /*1eb0*/  LOP3.LUT R2, R2, 0xffff, RZ, 0xc0, !PT ;  /* 0x0000ffff02027812 */ /* 0x000fc800078ec0ff */
[----:B------:R-:W-:Y:S02]  /*1ec0*/  IADD3 R35, PT, PT, R2, R35, R0 ;  /* 0x0000002302237210 */ /* 0x000fe40007ffe000 */
[----:B------:R-:W-:-:S04]  /*1ed0*/  VIMNMX.U16x2 R2, PT, PT, R62, R88, !PT ;  /* 0x000000583e027248 */ /* 0x000fc80007fe0200 */
[----:B------:R-:W-:Y:S02]  /*1ee0*/  LOP3.LUT R2, R2, 0xffff, RZ, 0xc0, !PT ;  /* 0x0000ffff02027812 */ /* 0x000fe400078ec0ff */
[----:B------:R-:W-:-:S04]  /*1ef0*/  VIMNMX.U16x2 R88, PT, PT, R86, R88, !PT ;  /* 0x0000005856587248 */ /* 0x000fc80007fe0200 */
[----:B------:R-:W-:Y:S02]  /*1f00*/  LOP3.LUT R88, R88, 0xffff, RZ, 0xc0, !PT ;  /* 0x0000ffff58587812 */ /* 0x000fe400078ec0ff */
[----:B--2---:R-:W-:-:S04]  /*1f10*/  VIMNMX.U16x2 R0, PT, PT, R104, R128, PT ;  /* 0x0000008068007248 */ /* 0x004fc80003fe0200 */
[----:B------:R-:W-:-:S04]  /*1f20*/  LOP3.LUT R0, R0, 0xffff, RZ, 0xc0, !PT ;  /* 0x0000ffff00007812 */ /* 0x000fc800078ec0ff */
[----:B------:R-:W-:Y:S01]  /*1f30*/  IADD3 R35, PT, PT, R35, -R33, -R0 ;  /* 0x8000002123237210 */ /* 0x000fe20007ffe800 */
[----:B------:R-:W-:-:S05]  /*1f40*/  VIADD R146, R25, 0x300 ;  /* 0x0000030019927836 */ /* 0x000fca0000000000 */
[----:B------:R-:W-:Y:S02]  /*1f50*/  SHF.R.S32.HI R33, RZ, 0x1f, R146 ;  /* 0x0000001fff217819 */ /* 0x000fe40000011492 */
[----:B------:R-:W-:-:S04]  /*1f60*/  IADD3 R142, P5, PT, R146, UR4, RZ ;  /* 0x00000004928e7c10 */ /* 0x000fc8000ffbe0ff */
[----:B------:R-:W-:-:S05]  /*1f70*/  IADD3.X R143, PT, PT, R33, UR5, RZ, P5, !PT ;  /* 0x00000005218f7c10 */ /* 0x000fca000affe4ff */
[----:B------:R-:W2:Y:S01]  /*1f80*/  LDG.E.U8 R140, desc[UR6][R142.64+-0xc2] ;  /* 0xffff3e068e8c7981 */ /* 0x000ea2000c1e1100 */
[----:B---3--:R-:W-:-:S04]  /*1f90*/  VIMNMX.U16x2 R0, PT, PT, R64, R136, !PT ;  /* 0x0000008840007248 */ /* 0x008fc80007fe0200 */
[----:B------:R-:W-:-:S04]  /*1fa0*/  LOP3.LUT R0, R0, 0xffff, RZ, 0xc0, !PT ;  /* 0x0000ffff00007812 */ /* 0x000fc800078ec0ff */
[----:B------:R-:W-:Y:S02]  /*1fb0*/  IADD3 R37, PT, PT, R0, R31, R2 ;  /* 0x0000001f00257210 */ /* 0x000fe40007ffe002 */
[----:B------:R-:W-:-:S04]  /*1fc0*/  VIMNMX.U16x2 R0, PT, PT, R28, R136, !PT ;  /* 0x000000881c007248 */ /* 0x000fc80007fe0200 */
[----:B------:R-:W-:Y:S02]  /*1fd0*/  LOP3.LUT R0, R0, 0xffff, RZ, 0xc0, !PT ;  /* 0x0000ffff00007812 */ /* 0x000fe400078ec0ff */
[----:B------:R-:W-:Y:S02]  /*1fe0*/  VIMNMX.U16x2 R3, PT, PT, R28, R136, PT ;  /* 0x000000881c037248 */ /* 0x000fe40003fe0200 */
[----:B------:R-:W-:Y:S02]  /*1ff0*/  IADD3 R39, PT, PT, R0, R27, R88 ;  /* 0x0000001b00277210 */ /* 0x000fe40007ffe058 */
[----:B------:R-:W-:Y:S01]  /*2000*/  VIMNMX.U16x2 R2, PT, PT, R30, R134, PT ;  /* 0x000000861e027248 */ /* 0x000fe20003fe0200 */
[----:B------:R-:W3:Y:S01]  /*2010*/  LDG.E.U8 R88, desc[UR6][R142.64+-0xc5] ;  /* 0xffff3b068e587981 */ /* 0x000ee2000c1e1100 */
[----:B------:R-:W-:Y:S02]  /*2020*/  VIMNMX.U16x2 R0, PT, PT, R32, R90, PT ;  /* 0x0000005a20007248 */ /* 0x000fe40003fe0200 */
[----:B------:R-:W-:-:S02]  /*2030*/  LOP3.LUT R3, R3, 0xffff, RZ, 0xc0, !PT ;  /* 0x0000ffff03037812 */ /* 0x000fc400078ec0ff */
[----:B------:R-:W-:Y:S02]  /*2040*/  LOP3.LUT R2, R2, 0xffff, RZ, 0xc0, !PT ;  /* 0x0000ffff02027812 */ /* 0x000fe400078ec0ff */
[----:B------:R-:W-:-:S04]  /*2050*/  LOP3.LUT R0, R0, 0xffff, RZ, 0xc0, !PT ;  /* 0x0000ffff00007812 */ /* 0x000fc800078ec0ff */
[----:B------:R-:W-:Y:S02]  /*2060*/  IADD3 R27, PT, PT, R0, R3, R2 ;  /* 0x00000003001b7210 */ /* 0x000fe40007ffe002 */
[----:B------:R-:W-:Y:S02]  /*2070*/  VIMNMX.U16x2 R3, PT, PT, R64, R136, PT ;  /* 0x0000008840037248 */ /* 0x000fe40003fe0200 */
[----:B------:R-:W-:Y:S01]  /*2080*/  VIMNMX.U16x2 R2, PT, PT, R66, R134, PT ;  /* 0x0000008642027248 */ /* 0x000fe20003fe0200 */
[----:B------:R-:W2:Y:S01]  /*2090*/  LDG.E.U8 R136, desc[UR6][R142.64+-0xc4] ;  /* 0xffff3c068e887981 */ /* 0x000ea2000c1e1100 */
[----:B------:R-:W-:Y:S02]  /*20a0*/  VIMNMX.U16x2 R0, PT, PT, R68, R90, PT ;  /* 0x0000005a44007248 */ /* 0x000fe40003fe0200 */
[----:B------:R-:W-:Y:S02]  /*20b0*/  LOP3.LUT R3, R3, 0xffff, RZ, 0xc0, !PT ;  /* 0x0000ffff03037812 */ /* 0x000fe400078ec0ff */
[----:B------:R-:W-:-:S02]  /*20c0*/  LOP3.LUT R2, R2, 0xffff, RZ, 0xc0, !PT ;  /* 0x0000ffff02027812 */ /* 0x000fc400078ec0ff */
[----:B------:R-:W-:-:S04]  /*20d0*/  LOP3.LUT R0, R0, 0xffff, RZ, 0xc0, !PT ;  /* 0x0000ffff00007812 */ /* 0x000fc800078ec0ff */
[----:B------:R-:W-:Y:S02]  /*20e0*/  IADD3 R31, PT, PT, R0, R3, R2 ;  /* 0x00000003001f7210 */ /* 0x000fe40007ffe002 */
[-C--:B------:R-:W-:Y:S02]  /*20f0*/  VIMNMX.U16x2 R0, PT, PT, R68, R90.reuse, !PT ;  /* 0x0000005a44007248 */ /* 0x080fe40007fe0200 */
[----:B------:R-:W-:Y:S02]  /*2100*/  VIMNMX.U16x2 R3, PT, PT, R32, R90, !PT ;  /* 0x0000005a20037248 */ /* 0x000fe40007fe0200 */
[----:B------:R-:W3:Y:S01]  /*2110*/  LDG.E.U8 R90, desc[UR6][R144.64+0x5] ;  /* 0x00000506905a7981 */ /* 0x000ee2000c1e1100 */
[-C--:B------:R-:W-:Y:S02]  /*2120*/  VIMNMX.U16x2 R2, PT, PT, R66, R134.reuse, !PT ;  /* 0x0000008642027248 */ /* 0x080fe40007fe0200 */
[----:B------:R-:W-:Y:S02]  /*2130*/  VIMNMX.U16x2 R5, PT, PT, R30, R134, !PT ;  /* 0x000000861e057248 */ /* 0x000fe40007fe0200 */
[----:B------:R-:W2:Y:S01]  /*2140*/  LDG.E.U8 R134, desc[UR6][R142.64+-0xc3] ;  /* 0xffff3d068e867981 */ /* 0x000ea2000c1e1100 */
[----:B------:R-:W-:-:S02]  /*2150*/  LOP3.LUT R2, R2, 0xffff, RZ, 0xc0, !PT ;  /* 0x0000ffff02027812 */ /* 0x000fc400078ec0ff */
[----:B------:R-:W-:Y:S02]  /*2160*/  LOP3.LUT R0, R0, 0xffff, RZ, 0xc0, !PT ;  /* 0x0000ffff00007812 */ /* 0x000fe400078ec0ff */
[----:B------:R-:W-:Y:S02]  /*2170*/  LOP3.LUT R3, R3, 0xffff, RZ, 0xc0, !PT ;  /* 0x0000ffff03037812 */ /* 0x000fe400078ec0ff */
[----:B------:R-:W-:Y:S02]  /*2180*/  IADD3 R37, PT, PT, R0, R37, R2 ;  /* 0x0000002500257210 */ /* 0x000fe40007ffe002 */
[----:B------:R-:W-:Y:S02]  /*2190*/  LOP3.LUT R0, R5, 0xffff, RZ, 0xc0, !PT ;  /* 0x0000ffff05007812 */ /* 0x000fe400078ec0ff */
[----:B----4-:R-:W-:Y:S02]  /*21a0*/  VIMNMX.U16x2 R2, PT, PT, R34, R132, PT ;  /* 0x0000008422027248 */ /* 0x010fe40003fe0200 */
[----:B------:R-:W-:-:S02]  /*21b0*/  IADD3 R39, PT, PT, R3, R39, R0 ;  /* 0x0000002703277210 */ /* 0x000fc40007ffe000 */
[----:B------:R-:W-:Y:S02]  /*21c0*/  VIMNMX.U16x2 R0, PT, PT, R36, R130, PT ;  /* 0x0000008224007248 */ /* 0x000fe40003fe0200 */
[----:B------:R-:W-:Y:S02]  /*21d0*/  LOP3.LUT R2, R2, 0xffff, RZ, 0xc0, !PT ;  /* 0x0000ffff02027812 */ /* 0x000fe400078ec0ff */
[----:B------:R-:W-:-:S04]  /*21e0*/  LOP3.LUT R0, R0, 0xffff, RZ, 0xc0, !PT ;  /* 0x0000ffff00007812 */ /* 0x000fc800078ec0ff */
[----:B------:R-:W-:Y:S02]  /*21f0*/  IADD3 R27, PT, PT, R0, R27, R2 ;  /* 0x0000001b001b7210 */ /* 0x000fe40007ffe002 */
[----:B------:R-:W-:Y:S02]  /*2200*/  VIMNMX.U16x2 R2, PT, PT, R70, R132, PT ;  /* 0x0000008446027248 */ /* 0x000fe40003fe0200 */
[----:B------:R-:W-:Y:S02]  /*2210*/  VIMNMX.U16x2 R0, PT, PT, R72, R130, PT ;  /* 0x0000008248007248 */ /* 0x000fe40003fe0200 */
[----:B------:R-:W-:Y:S02]  /*2220*/  LOP3.LUT R2, R2, 0xffff, RZ, 0xc0, !PT ;  /* 0x0000ffff02027812 */ /* 0x000fe400078ec0ff */
[----:B------:R-:W-:Y:S02]  /*2230*/  LOP3.LUT R0, R0, 0xffff, RZ, 0xc0, !PT ;  /* 0x0000ffff00007812 */ /* 0x000fe400078ec0ff */
[----:B------:R-:W-:-:S02]  /*2240*/  VIMNMX.U16x2 R5, PT, PT, R34, R132, !PT ;  /* 0x0000008422057248 */ /* 0x000fc40007fe0200 */
[----:B------:R-:W-:Y:S02]  /*2250*/  IADD3 R31, PT, PT, R0, R31, R2 ;  /* 0x0000001f001f7210 */ /* 0x000fe40007ffe002 */
[----:B------:R-:W-:Y:S02]  /*2260*/  VIMNMX.U16x2 R2, PT, PT, R70, R132, !PT ;  /* 0x0000008446027248 */ /* 0x000fe40007fe0200 */
[----:B------:R-:W4:Y:S01]  /*2270*/  LDG.E.U8 R132, desc[UR6][R142.64+-0xc1] ;  /* 0xffff3f068e847981 */ /* 0x000f22000c1e1100 */
[-C--:B------:R-:W-:Y:S02]  /*2280*/  VIMNMX.U16x2 R0, PT, PT, R72, R130.reuse, !PT ;  /* 0x0000008248007248 */ /* 0x080fe40007fe0200 */
[----:B------:R-:W-:Y:S02]  /*2290*/  LOP3.LUT R2, R2, 0xffff, RZ, 0xc0, !PT ;  /* 0x0000ffff02027812 */ /* 0x000fe400078ec0ff */
[----:B------:R-:W-:Y:S02]  /*22a0*/  LOP3.LUT R0, R0, 0xffff, RZ, 0xc0, !PT ;  /* 0x0000ffff00007812 */ /* 0x000fe400078ec0ff */
[----:B------:R-:W-:-:S02]  /*22b0*/  VIMNMX.U16x2 R3, PT, PT, R36, R130, !PT ;  /* 0x0000008224037248 */ /* 0x000fc40007fe0200 */
[----:B------:R-:W-:Y:S02]  /*22c0*/  IADD3 R130, PT, PT, R0, R37, R2 ;  /* 0x0000002500827210 */ /* 0x000fe40007ffe002 */
[----:B------:R-:W-:Y:S02]  /*22d0*/  LOP3.LUT R0, R5, 0xffff, RZ, 0xc0, !PT ;  /* 0x0000ffff05007812 */ /* 0x000fe400078ec0ff */
[----:B------:R-:W-:-:S04]  /*22e0*/  LOP3.LUT R3, R3, 0xffff, RZ, 0xc0, !PT ;  /* 0x0000ffff03037812 */ /* 0x000fc800078ec0ff */
[----:B------:R-:W-:Y:S02]  /*22f0*/  IADD3 R3, PT, PT, R3, R39, R0 ;  /* 0x0000002703037210 */ /* 0x000fe40007ffe000 */
[----:B------:R-:W-:-:S04]  /*2300*/  VIMNMX.U16x2 R2, PT, PT, R104, R128, !PT ;  /* 0x0000008068027248 */ /* 0x000fc80007fe0200 */
[----:B------:R-:W-:Y:S02]  /*2310*/  LOP3.LUT R2, R2, 0xffff, RZ, 0xc0, !PT ;  /* 0x0000ffff02027812 */ /* 0x000fe400078ec0ff */
[----:B------:R-:W-:-:S04]  /*2320*/  IADD3 R154, P5, PT, R29, UR8, RZ ;  /* 0x000000081d9a7c10 */ /* 0x000fc8000ffbe0ff */
[----:B------:R-:W-:-:S05]  /*2330*/  IADD3.X R155, PT, PT, R7, UR9, RZ, P5, !PT ;  /* 0x00000009079b7c10 */ /* 0x000fca000affe4ff */
[----:B------:R-:W4:Y:S04]  /*2340*/  LDG.E.U8 R138, desc[UR6][R154.64] ;  /* 0x000000069a8a7981 */ /* 0x000f28000c1e1100 */
[----:B------:R-:W4:Y:S04]  /*2350*/  LDG.E.U8 R128, desc[UR6][R154.64+0x2] ;  /* 0x000002069a807981 */ /* 0x000f28000c1e1100 */
[----:B------:R-:W4:Y:S01]  /*2360*/  LDG.E.U8 R144, desc[UR6][R154.64+0xc0] ;  /* 0x0000c0069a907981 */ /* 0x000f22000c1e1100 */
[----:B---3--:R-:W-:-:S04]  /*2370*/  VIMNMX.U16x2 R0, PT, PT, R38, R90, PT ;  /* 0x0000005a26007248 */ /* 0x008fc80003fe0200 */
[----:B------:R-:W-:-:S04]  /*2380*/  LOP3.LUT R0, R0, 0xffff, RZ, 0xc0, !PT ;  /* 0x0000ffff00007812 */ /* 0x000fc800078ec0ff */
[----:B------:R-:W-:Y:S02]  /*2390*/  IADD3 R27, PT, PT, R3, -R27, -R0 ;  /* 0x8000001b031b7210 */ /* 0x000fe40007ffe800 */
[----:B------:R-:W-:-:S04]  /*23a0*/  VIMNMX.U16x2 R0, PT, PT, R16, R88, !PT ;  /* 0x0000005810007248 */ /* 0x000fc80007fe0200 */
[----:B------:R-:W-:Y:S02]  /*23b0*/  LOP3.LUT R0, R0, 0xffff, RZ, 0xc0, !PT ;  /* 0x0000ffff00007812 */ /* 0x000fe400078ec0ff */
[----:B------:R-:W-:Y:S02]  /*23c0*/  VIMNMX.U16x2 R3, PT, PT, R16, R88, PT ;  /* 0x0000005810037248 */ /* 0x000fe40003fe0200 */
[----:B------:R-:W-:Y:S01]  /*23d0*/  IADD3 R35, PT, PT, R0, R35, R2 ;  /* 0x0000002300237210 */ /* 0x000fe20007ffe002 */
[----:B------:R-:W3:Y:S01]  /*23e0*/  LDG.E.U8 R88, desc[UR6][R142.64+-0xc0] ;  /* 0xffff40068e587981 */ /* 0x000ee2000c1e1100 */
[----:B--2---:R-:W-:Y:S02]  /*23f0*/  VIMNMX.U16x2 R2, PT, PT, R18, R136, PT ;  /* 0x0000008812027248 */ /* 0x004fe40003fe0200 */
[----:B------:R-:W-:Y:S02]  /*2400*/  VIMNMX.U16x2 R0, PT, PT, R20, R134, PT ;  /* 0x0000008614007248 */ /* 0x000fe40003fe0200 */
[----:B------:R-:W-:-:S02]  /*2410*/  LOP3.LUT R3, R3, 0xffff, RZ, 0xc0, !PT ;  /* 0x0000ffff03037812 */ /* 0x000fc400078ec0ff */
[----:B------:R-:W-:Y:S02]  /*2420*/  LOP3.LUT R2, R2, 0xffff, RZ, 0xc0, !PT ;  /* 0x0000ffff02027812 */ /* 0x000fe400078ec0ff */
[----:B------:R-:W-:Y:S01]  /*2430*/  LOP3.LUT R0, R0, 0xffff, RZ, 0xc0, !PT ;  /* 0x0000ffff00007812 */ /* 0x000fe200078ec0ff */
[----:B------:R-:W2:Y:S03]  /*2440*/  LDG.E.U8 R142, desc[UR6][R154.64+0xc3] ;  /* 0x0000c3069a8e7981 */ /* 0x000ea6000c1e1100 */
[----:B------:R-:W-:Y:S02]  /*2450*/  IADD3 R3, PT, PT, R0, R3, R2 ;  /* 0x0000000300037210 */ /* 0x000fe40007ffe002 */
[----:B------:R-:W-:-:S04]  /*2460*/  VIMNMX.U16x2 R0, PT, PT, R74, R90, PT ;  /* 0x0000005a4a007248 */ /* 0x000fc80003fe0200 */
[----:B------:R-:W-:-:S04]  /*2470*/  LOP3.LUT R0, R0, 0xffff, RZ, 0xc0, !PT ;  /* 0x0000ffff00007812 */ /* 0x000fc800078ec0ff */
[----:B------:R-:W-:Y:S02]  /*2480*/  IADD3 R31, PT, PT, R130, -R31, -R0 ;  /* 0x8000001f821f7210 */ /* 0x000fe40007ffe800 */
[----:B------:R-:W2:Y:S01]  /*2490*/  LDG.E.U8 R130, desc[UR6][R154.64+0x1] ;  /* 0x000001069a827981 */ /* 0x000ea2000c1e1100 */
[----:B------:R-:W-:Y:S02]  /*24a0*/  VIMNMX.U16x2 R2, PT, PT, R18, R136, !PT ;  /* 0x0000008812027248 */ /* 0x000fe40007fe0200 */
[----:B------:R-:W-:Y:S01]  /*24b0*/  VIMNMX.U16x2 R0, PT, PT, R20, R134, !PT ;  /* 0x0000008614007248 */ /* 0x000fe20007fe0200 */
[----:B------:R-:W2:Y:S01]  /*24c0*/  LDG.E.U8 R136, desc[UR6][R154.64+0x3] ;  /* 0x000003069a887981 */ /* 0x000ea2000c1e1100 */
[----:B------:R-:W-:-:S03]  /*24d0*/  LOP3.LUT R2, R2, 0xffff, RZ, 0xc0, !PT ;  /* 0x0000ffff02027812 */ /* 0x000fc600078ec0ff */
[----:B------:R-:W2:Y:S01]  /*24e0*/  LDG.E.U8 R134, desc[UR6][R154.64+0x4] ;  /* 0x000004069a867981 */ /* 0x000ea2000c1e1100 */
[----:B------:R-:W-:-:S04]  /*24f0*/  LOP3.LUT R0, R0, 0xffff, RZ, 0xc0, !PT ;  /* 0x0000ffff00007812 */ /* 0x000fc800078ec0ff */
[----:B------:R-:W-:Y:S02]  /*2500*/  IADD3 R35, PT, PT, R0, R35, R2 ;  /* 0x0000002300237210 */ /* 0x000fe40007ffe002 */
[----:B------:R-:W-:Y:S02]  /*2510*/  VIMNMX.U16x2 R2, PT, PT, R22, R140, PT ;  /* 0x0000008c16027248 */ /* 0x000fe40003fe0200 */
[----:B----4-:R-:W-:Y:S02]  /*2520*/  VIMNMX.U16x2 R0, PT, PT, R24, R132, PT ;  /* 0x0000008418007248 */ /* 0x010fe40003fe0200 */
[----:B------:R-:W-:Y:S02]  /*2530*/  LOP3.LUT R2, R2, 0xffff, RZ, 0xc0, !PT ;  /* 0x0000ffff02027812 */ /* 0x000fe400078ec0ff */
[----:B------:R-:W-:-:S04]  /*2540*/  LOP3.LUT R0, R0, 0xffff, RZ, 0xc0, !PT ;  /* 0x0000ffff00007812 */ /* 0x000fc800078ec0ff */
[----:B------:R-:W-:Y:S02]  /*2550*/  IADD3 R3, PT, PT, R0, R3, R2 ;  /* 0x0000000300037210 */ /* 0x000fe40007ffe002 */
[----:B------:R-:W-:Y:S02]  /*2560*/  VIMNMX.U16x2 R0, PT, PT, R24, R132, !PT ;  /* 0x0000008418007248 */ /* 0x000fe40007fe0200 */
[----:B------:R-:W4:Y:S01]  /*2570*/  LDG.E.U8 R132, desc[UR6][R154.64+0x5] ;  /* 0x000005069a847981 */ /* 0x000f22000c1e1100 */
[----:B------:R-:W-:Y:S02]  /*2580*/  VIMNMX.U16x2 R2, PT, PT, R22, R140, !PT ;  /* 0x0000008c16027248 */ /* 0x000fe40007fe0200 */
[----:B------:R-:W-:Y:S01]  /*2590*/  LOP3.LUT R0, R0, 0xffff, RZ, 0xc0, !PT ;  /* 0x0000ffff00007812 */ /* 0x000fe200078ec0ff */
[----:B------:R-:W4:Y:S01]  /*25a0*/  LDG.E.U8 R140, desc[UR6][R154.64+0xc4] ;  /* 0x0000c4069a8c7981 */ /* 0x000f22000c1e1100 */
[----:B------:R-:W-:-:S04]  /*25b0*/  LOP3.LUT R2, R2, 0xffff, RZ, 0xc0, !PT ;  /* 0x0000ffff02027812 */ /* 0x000fc800078ec0ff */
[----:B------:R-:W-:Y:S02]  /*25c0*/  IADD3 R2, PT, PT, R0, R35, R2 ;  /* 0x0000002300027210 */ /* 0x000fe40007ffe002 */
[----:B------:R-:W-:-:S04]  /*25d0*/  IADD3 R146, P5, PT, R146, UR8, RZ ;  /* 0x0000000892927c10 */ /* 0x000fc8000ffbe0ff */
[----:B------:R-:W-:Y:S02]  /*25e0*/  IADD3.X R147, PT, PT, R33, UR9, RZ, P5, !PT ;  /* 0x0000000921937c10 */ /* 0x000fe4000affe4ff */
[----:B---3--:R-:W-:-:S04]  /*25f0*/  VIMNMX.U16x2 R0, PT, PT, R26, R88, PT ;  /* 0x000000581a007248 */ /* 0x008fc80003fe0200 */
[----:B------:R-:W-:-:S04]  /*2600*/  LOP3.LUT R0, R0, 0xffff, RZ, 0xc0, !PT ;  /* 0x0000ffff00007812 */ /* 0x000fc800078ec0ff */
[----:B------:R-:W-:Y:S02]  /*2610*/  IADD3 R29, PT, PT, R2, -R3, -R0 ;  /* 0x80000003021d7210 */ /* 0x000fe40007ffe800 */
[----:B------:R-:W-:Y:S02]  /*2620*/  VIMNMX.U16x2 R3, PT, PT, R102, R138, PT ;  /* 0x0000008a66037248 */ /* 0x000fe40003fe0200 */
[----:B------:R-:W-:Y:S02]  /*2630*/  VIMNMX.U16x2 R0, PT, PT, R98, R128, PT ;  /* 0x0000008062007248 */ /* 0x000fe40003fe0200 */
[----:B------:R-:W-:Y:S02]  /*2640*/  LOP3.LUT R3, R3, 0xffff, RZ, 0xc0, !PT ;  /* 0x0000ffff03037812 */ /* 0x000fe400078ec0ff */
[----:B------:R-:W-:Y:S02]  /*2650*/  LOP3.LUT R0, R0, 0xffff, RZ, 0xc0, !PT ;  /* 0x0000ffff00007812 */ /* 0x000fe400078ec0ff */
[----:B--2---:R-:W-:-:S04]  /*2660*/  VIMNMX.U16x2 R2, PT, PT, R100, R130, PT ;  /* 0x0000008264027248 */ /* 0x004fc80003fe0200 */
[----:B------:R-:W-:-:S04]  /*2670*/  LOP3.LUT R2, R2, 0xffff, RZ, 0xc0, !PT ;  /* 0x0000ffff02027812 */ /* 0x000fc800078ec0ff */
[----:B------:R-:W-:Y:S02]  /*2680*/  IADD3 R5, PT, PT, R0, R3, R2 ;  /* 0x0000000300057210 */ /* 0x000fe40007ffe002 */
[----:B------:R-:W-:Y:S02]  /*2690*/  VIMNMX.U16x2 R2, PT, PT, R100, R130, !PT ;  /* 0x0000008264027248 */ /* 0x000fe40007fe0200 */
[----:B------:R-:W-:Y:S01]  /*26a0*/  VIMNMX.U16x2 R0, PT, PT, R98, R128, !PT ;  /* 0x0000008062007248 */ /* 0x000fe20007fe0200 */
[----:B------:R-:W2:Y:S04]  /*26b0*/  LDG.E.U8 R130, desc[UR6][R154.64+0xc1] ;  /* 0x0000c1069a827981 */ /* 0x000ea8000c1e1100 */
[----:B------:R-:W3:Y:S01]  /*26c0*/  LDG.E.U8 R128, desc[UR6][R154.64+0xc2] ;  /* 0x0000c2069a807981 */ /* 0x000ee2000c1e1100 */
[----:B------:R-:W-:-:S02]  /*26d0*/  VIMNMX.U16x2 R3, PT, PT, R102, R138, !PT ;  /* 0x0000008a66037248 */ /* 0x000fc40007fe0200 */
[----:B------:R-:W-:Y:S01]  /*26e0*/  LOP3.LUT R2, R2, 0xffff, RZ, 0xc0, !PT ;  /* 0x0000ffff02027812 */ /* 0x000fe200078ec0ff */
[----:B------:R-:W3:Y:S01]  /*26f0*/  LDG.E.U8 R138, desc[UR6][R154.64+0xc5] ;  /* 0x0000c5069a8a7981 */ /* 0x000ee2000c1e1100 */
        /* <DEDUP_REMOVED lines=10> */
[----:B------:R-:W3:Y:S01]  /*27a0*/  LDG.E.U8 R136, desc[UR6][R146.64+0x1] ;  /* 0x0000010692887981 */ /* 0x000ee2000c1e1100 */
[----:B------:R-:W-:Y:S02]  /*27b0*/  LOP3.LUT R2, R2, 0xffff, RZ, 0xc0, !PT ;  /* 0x0000ffff02027812 */ /* 0x000fe400078ec0ff */
[----:B------:R-:W-:Y:S01]  /*27c0*/  LOP3.LUT R0, R0, 0xffff, RZ, 0xc0, !PT ;  /* 0x0000ffff00007812 */ /* 0x000fe200078ec0ff */
[----:B------:R-:W3:Y:S03]  /*27d0*/  LDG.E.U8 R134, desc[UR6][R146.64] ;  /* 0x0000000692867981 */ /* 0x000ee6000c1e1100 */
[----:B------:R-:W-:-:S02]  /*27e0*/  IADD3 R2, PT, PT, R0, R3, R2 ;  /* 0x0000000300027210 */ /* 0x000fc40007ffe002 */
[----:B----4-:R-:W-:-:S04]  /*27f0*/  VIMNMX.U16x2 R0, PT, PT, R92, R132, PT ;  /* 0x000000845c007248 */ /* 0x010fc80003fe0200 */
[----:B------:R-:W-:-:S04]  /*2800*/  LOP3.LUT R0, R0, 0xffff, RZ, 0xc0, !PT ;  /* 0x0000ffff00007812 */ /* 0x000fc800078ec0ff */
[----:B------:R-:W-:Y:S02]  /*2810*/  IADD3 R5, PT, PT, R2, -R5, -R0 ;  /* 0x8000000502057210 */ /* 0x000fe40007ffe800 */
[----:B------:R-:W-:Y:S02]  /*2820*/  VIMNMX.U16x2 R2, PT, PT, R92, R132, !PT ;  /* 0x000000845c027248 */ /* 0x000fe40007fe0200 */
[----:B------:R-:W4:Y:S01]  /*2830*/  LDG.E.U8 R132, desc[UR6][R146.64+0x2] ;  /* 0x0000020692847981 */ /* 0x000f22000c1e1100 */
[-C--:B------:R-:W-:Y:S02]  /*2840*/  VIMNMX.U16x2 R0, PT, PT, R52, R144.reuse, !PT ;  /* 0x0000009034007248 */ /* 0x080fe40007fe0200 */
[----:B------:R-:W-:Y:S02]  /*2850*/  LOP3.LUT R2, R2, 0xffff, RZ, 0xc0, !PT ;  /* 0x0000ffff02027812 */ /* 0x000fe400078ec0ff */
[----:B------:R-:W-:Y:S02]  /*2860*/  LOP3.LUT R0, R0, 0xffff, RZ, 0xc0, !PT ;  /* 0x0000ffff00007812 */ /* 0x000fe400078ec0ff */
[----:B------:R-:W-:-:S02]  /*2870*/  VIMNMX.U16x2 R3, PT, PT, R52, R144, PT ;  /* 0x0000009034037248 */ /* 0x000fc40003fe0200 */
[----:B------:R-:W-:Y:S02]  /*2880*/  IADD3 R5, PT, PT, R0, R5, R2 ;  /* 0x0000000500057210 */ /* 0x000fe40007ffe002 */
[----:B------:R-:W-:Y:S02]  /*2890*/  LOP3.LUT R3, R3, 0xffff, RZ, 0xc0, !PT ;  /* 0x0000ffff03037812 */ /* 0x000fe400078ec0ff */
[----:B--2---:R-:W-:Y:S02]  /*28a0*/  VIMNMX.U16x2 R2, PT, PT, R54, R130, PT ;  /* 0x0000008236027248 */ /* 0x004fe40003fe0200 */
[----:B---3--:R-:W-:Y:S02]  /*28b0*/  VIMNMX.U16x2 R0, PT, PT, R56, R128, PT ;  /* 0x0000008038007248 */ /* 0x008fe40003fe0200 */
[----:B------:R-:W-:Y:S02]  /*28c0*/  LOP3.LUT R2, R2, 0xffff, RZ, 0xc0, !PT ;  /* 0x0000ffff02027812 */ /* 0x000fe400078ec0ff */
[----:B------:R-:W-:-:S04]  /*28d0*/  LOP3.LUT R0, R0, 0xffff, RZ, 0xc0, !PT ;  /* 0x0000ffff00007812 */ /* 0x000fc800078ec0ff */
[----:B------:R-:W-:Y:S02]  /*28e0*/  IADD3 R3, PT, PT, R0, R3, R2 ;  /* 0x0000000300037210 */ /* 0x000fe40007ffe002 */
[----:B------:R-:W-:Y:S02]  /*28f0*/  VIMNMX.U16x2 R2, PT, PT, R54, R130, !PT ;  /* 0x0000008236027248 */ /* 0x000fe40007fe0200 */
[----:B------:R-:W-:Y:S01]  /*2900*/  VIMNMX.U16x2 R0, PT, PT, R56, R128, !PT ;  /* 0x0000008038007248 */ /* 0x000fe20007fe0200 */
[----:B------:R-:W2:Y:S01]  /*2910*/  LDG.E.U8 R130, desc[UR6][R146.64+0x3] ;  /* 0x0000030692827981 */ /* 0x000ea2000c1e1100 */
[----:B------:R-:W-:Y:S02]  /*2920*/  LOP3.LUT R2, R2, 0xffff, RZ, 0xc0, !PT ;  /* 0x0000ffff02027812 */ /* 0x000fe400078ec0ff */
[----:B------:R-:W-:Y:S01]  /*2930*/  LOP3.LUT R0, R0, 0xffff, RZ, 0xc0, !PT ;  /* 0x0000ffff00007812 */ /* 0x000fe200078ec0ff */
[----:B------:R-:W3:Y:S03]  /*2940*/  LDG.E.U8 R128, desc[UR6][R146.64+0x4] ;  /* 0x0000040692807981 */ /* 0x000ee6000c1e1100 */
[----:B------:R-:W-:-:S02]  /*2950*/  IADD3 R5, PT, PT, R0, R5, R2 ;  /* 0x0000000500057210 */ /* 0x000fc40007ffe002 */
        /* <DEDUP_REMOVED lines=10> */
[----:B------:R-:W-:-:S04]  /*2a00*/  VIMNMX.U16x2 R0, PT, PT, R62, R138, PT ;  /* 0x0000008a3e007248 */ /* 0x000fc80003fe0200 */
[----:B------:R-:W-:-:S04]  /*2a10*/  LOP3.LUT R0, R0, 0xffff, RZ, 0xc0, !PT ;  /* 0x0000ffff00007812 */ /* 0x000fc800078ec0ff */
[----:B------:R-:W-:Y:S02]  /*2a20*/  IADD3 R3, PT, PT, R2, -R3, -R0 ;  /* 0x8000000302037210 */ /* 0x000fe40007ffe800 */
[----:B------:R-:W-:Y:S02]  /*2a30*/  VIMNMX.U16x2 R2, PT, PT, R62, R138, !PT ;  /* 0x0000008a3e027248 */ /* 0x000fe40007fe0200 */
[----:B------:R-:W-:Y:S01]  /*2a40*/  VIMNMX.U16x2 R0, PT, PT, R64, R134, !PT ;  /* 0x0000008640007248 */ /* 0x000fe20007fe0200 */
[----:B------:R-:W3:Y:S01]  /*2a50*/  LDG.E.U8 R138, desc[UR6][R146.64+0xc0] ;  /* 0x0000c006928a7981 */ /* 0x000ee2000c1e1100 */
[----:B------:R-:W-:Y:S02]  /*2a60*/  LOP3.LUT R2, R2, 0xffff, RZ, 0xc0, !PT ;  /* 0x0000ffff02027812 */ /* 0x000fe400078ec0ff */
[----:B------:R-:W-:-:S04]  /*2a70*/  LOP3.LUT R0, R0, 0xffff, RZ, 0xc0, !PT ;  /* 0x0000ffff00007812 */ /* 0x000fc800078ec0ff */
[----:B------:R-:W-:Y:S02]  /*2a80*/  IADD3 R35, PT, PT, R0, R3, R2 ;  /* 0x0000000300237210 */ /* 0x000fe40007ffe002 */
[----:B------:R-:W-:Y:S02]  /*2a90*/  VIMNMX.U16x2 R3, PT, PT, R64, R134, PT ;  /* 0x0000008640037248 */ /* 0x000fe40003fe0200 */
[----:B------:R-:W-:Y:S02]  /*2aa0*/  VIMNMX.U16x2 R2, PT, PT, R66, R136, PT ;  /* 0x0000008842027248 */ /* 0x000fe40003fe0200 */
[----:B----4-:R-:W-:Y:S02]  /*2ab0*/  VIMNMX.U16x2 R0, PT, PT, R68, R132, PT ;  /* 0x0000008444007248 */ /* 0x010fe40003fe0200 */
[----:B------:R-:W-:Y:S02]  /*2ac0*/  LOP3.LUT R3, R3, 0xffff, RZ, 0xc0, !PT ;  /* 0x0000ffff03037812 */ /* 0x000fe400078ec0ff */
[----:B------:R-:W-:-:S02]  /*2ad0*/  LOP3.LUT R2, R2, 0xffff, RZ, 0xc0, !PT ;  /* 0x0000ffff02027812 */ /* 0x000fc400078ec0ff */
[----:B------:R-:W-:-:S04]  /*2ae0*/  LOP3.LUT R0, R0, 0xffff, RZ, 0xc0, !PT ;  /* 0x0000ffff00007812 */ /* 0x000fc800078ec0ff */
[----:B------:R-:W-:Y:S02]  /*2af0*/  IADD3 R33, PT, PT, R0, R3, R2 ;  /* 0x0000000300217210 */ /* 0x000fe40007ffe002 */
[----:B------:R-:W-:Y:S02]  /*2b00*/  VIMNMX.U16x2 R0, PT, PT, R102, R134, PT ;  /* 0x0000008666007248 */ /* 0x000fe40003fe0200 */
[----:B------:R-:W-:Y:S02]  /*2b10*/  VIMNMX.U16x2 R2, PT, PT, R100, R136, PT ;  /* 0x0000008864027248 */ /* 0x000fe40003fe0200 */
[----:B------:R-:W-:Y:S02]  /*2b20*/  VIMNMX.U16x2 R3, PT, PT, R98, R132, PT ;  /* 0x0000008462037248 */ /* 0x000fe40003fe0200 */
[----:B------:R-:W-:Y:S02]  /*2b30*/  LOP3.LUT R0, R0, 0xffff, RZ, 0xc0, !PT ;  /* 0x0000ffff00007812 */ /* 0x000fe400078ec0ff */
[----:B------:R-:W-:-:S02]  /*2b40*/  LOP3.LUT R37, R2, 0xffff, RZ, 0xc0, !PT ;  /* 0x0000ffff02257812 */ /* 0x000fc400078ec0ff */
[----:B------:R-:W-:Y:S02]  /*2b50*/  LOP3.LUT R3, R3, 0xffff, RZ, 0xc0, !PT ;  /* 0x0000ffff03037812 */ /* 0x000fe400078ec0ff */
[----:B------:R-:W-:Y:S02]  /*2b60*/  VIMNMX.U16x2 R2, PT, PT, R66, R136, !PT ;  /* 0x0000008842027248 */ /* 0x000fe40007fe0200 */
[----:B------:R-:W-:Y:S02]  /*2b70*/  IADD3 R37, PT, PT, R3, R0, R37 ;  /* 0x0000000003257210 */ /* 0x000fe40007ffe025 */
[----:B------:R-:W-:Y:S02]  /*2b80*/  VIMNMX.U16x2 R3, PT, PT, R100, R136, !PT ;  /* 0x0000008864037248 */ /* 0x000fe40007fe0200 */
[----:B------:R-:W4:Y:S01]  /*2b90*/  LDG.E.U8 R136, desc[UR6][R146.64+0x5] ;  /* 0x0000050692887981 */ /* 0x000f22000c1e1100 */
[----:B------:R-:W-:Y:S02]  /*2ba0*/  VIMNMX.U16x2 R0, PT, PT, R102, R134, !PT ;  /* 0x0000008666007248 */ /* 0x000fe40007fe0200 */
[-C--:B------:R-:W-:Y:S01]  /*2bb0*/  VIMNMX.U16x2 R5, PT, PT, R98, R132.reuse, !PT ;  /* 0x0000008462057248 */ /* 0x080fe20007fe0200 */
[----:B------:R-:W4:Y:S01]  /*2bc0*/  LDG.E.U8 R134, desc[UR6][R146.64+0xc1] ;  /* 0x0000c10692867981 */ /* 0x000f22000c1e1100 */
[----:B------:R-:W-:-:S03]  /*2bd0*/  VIMNMX.U16x2 R7, PT, PT, R68, R132, !PT ;  /* 0x0000008444077248 */ /* 0x000fc60007fe0200 */
[----:B------:R-:W4:Y:S01]  /*2be0*/  LDG.E.U8 R132, desc[UR6][R146.64+0xc2] ;  /* 0x0000c20692847981 */ /* 0x000f22000c1e1100 */
[----:B------:R-:W-:Y:S02]  /*2bf0*/  LOP3.LUT R0, R0, 0xffff, RZ, 0xc0, !PT ;  /* 0x0000ffff00007812 */ /* 0x000fe400078ec0ff */
[----:B------:R-:W-:Y:S02]  /*2c00*/  LOP3.LUT R3, R3, 0xffff, RZ, 0xc0, !PT ;  /* 0x0000ffff03037812 */ /* 0x000fe400078ec0ff */
[----:B------:R-:W-:Y:S02]  /*2c10*/  LOP3.LUT R5, R5, 0xffff, RZ, 0xc0, !PT ;  /* 0x0000ffff05057812 */ /* 0x000fe400078ec0ff */
[----:B------:R-:W-:Y:S02]  /*2c20*/  LOP3.LUT R2, R2, 0xffff, RZ, 0xc0, !PT ;  /* 0x0000ffff02027812 */ /* 0x000fe400078ec0ff */
[----:B------:R-:W-:Y:S02]  /*2c30*/  IADD3 R140, PT, PT, R5, R0, R3 ;  /* 0x00000000058c7210 */ /* 0x000fe40007ffe003 */
[----:B------:R-:W-:-:S04]  /*2c40*/  LOP3.LUT R3, R7, 0xffff, RZ, 0xc0, !PT ;  /* 0x0000ffff07037812 */ /* 0x000fc800078ec0ff */
[----:B------:R-:W-:Y:S02]  /*2c50*/  IADD3 R3, PT, PT, R3, R35, R2 ;  /* 0x0000002303037210 */ /* 0x000fe40007ffe002 */
[----:B--2---:R-:W-:Y:S02]  /*2c60*/  VIMNMX.U16x2 R2, PT, PT, R70, R130, PT ;  /* 0x0000008246027248 */ /* 0x004fe40003fe0200 */
[----:B---3--:R-:W-:Y:S02]  /*2c70*/  VIMNMX.U16x2 R0, PT, PT, R72, R128, PT ;  /* 0x0000008048007248 */ /* 0x008fe40003fe0200 */
        /* <DEDUP_REMOVED lines=11> */
[----:B------:R-:W-:Y:S02]  /*2d30*/  LOP3.LUT R0, R0, 0xffff, RZ, 0xc0, !PT ;  /* 0x0000ffff00007812 */ /* 0x000fe400078ec0ff */
[----:B------:R-:W-:-:S02]  /*2d40*/  VIMNMX.U16x2 R2, PT, PT, R70, R130, !PT ;  /* 0x0000008246027248 */ /* 0x000fc40007fe0200 */
[----:B------:R-:W-:Y:S01]  /*2d50*/  IADD3 R140, PT, PT, R0, R140, R7 ;  /* 0x0000008c008c7210 */ /* 0x000fe20007ffe007 */
[----:B------:R-:W2:Y:S01]  /*2d60*/  LDG.E.U8 R130, desc[UR6][R146.64+0xc5] ;  /* 0x0000c50692827981 */ /* 0x000ea2000c1e1100 */
[----:B------:R-:W-:Y:S02]  /*2d70*/  VIMNMX.U16x2 R0, PT, PT, R72, R128, !PT ;  /* 0x0000008048007248 */ /* 0x000fe40007fe0200 */
[----:B------:R-:W-:Y:S01]  /*2d80*/  LOP3.LUT R2, R2, 0xffff, RZ, 0xc0, !PT ;  /* 0x0000ffff02027812 */ /* 0x000fe200078ec0ff */
[----:B------:R-:W3:Y:S01]  /*2d90*/  LDG.E.U8 R128, desc[UR6][R146.64+0xc4] ;  /* 0x0000c40692807981 */ /* 0x000ee2000c1e1100 */
[----:B------:R-:W-:-:S04]  /*2da0*/  LOP3.LUT R0, R0, 0xffff, RZ, 0xc0, !PT ;  /* 0x0000ffff00007812 */ /* 0x000fc800078ec0ff */
[----:B------:R-:W-:Y:S02]  /*2db0*/  IADD3 R2, PT, PT, R0, R3, R2 ;  /* 0x0000000300027210 */ /* 0x000fe40007ffe002 */
[----:B------:R-:W-:-:S04]  /*2dc0*/  VIMNMX.U16x2 R3, PT, PT, R76, R138, PT ;  /* 0x0000008a4c037248 */ /* 0x000fc80003fe0200 */
[----:B------:R-:W-:Y:S02]  /*2dd0*/  LOP3.LUT R3, R3, 0xffff, RZ, 0xc0, !PT ;  /* 0x0000ffff03037812 */ /* 0x000fe400078ec0ff */
[----:B----4-:R-:W-:-:S04]  /*2de0*/  VIMNMX.U16x2 R0, PT, PT, R74, R136, PT ;  /* 0x000000884a007248 */ /* 0x010fc80003fe0200 */
        /* <DEDUP_REMOVED lines=20> */
[----:B------:R-:W4:Y:S01]  /*2f30*/  LDG.E.U8 R140, desc[UR6][R146.64+0xc3] ;  /* 0x0000c306928c7981 */ /* 0x000f22000c1e1100 */
        /* <DEDUP_REMOVED lines=8> */
[----:B------:R-:W-:Y:S02]  /*2fc0*/  PRMT R33, R3, 0x7610, R33 ;  /* 0x0000761003217816 */ /* 0x000fe40000000021 */
[----:B------:R-:W-:Y:S02]  /*2fd0*/  LOP3.LUT R0, R0, 0xffff, RZ, 0xc0, !PT ;  /* 0x0000ffff00007812 */ /* 0x000fe400078ec0ff */
[----:B------:R-:W-:-:S02]  /*2fe0*/  LOP3.LUT R3, R2, 0xffff, RZ, 0xc0, !PT ;  /* 0x0000ffff02037812 */ /* 0x000fc400078ec0ff */
[----:B------:R-:W-:Y:S02]  /*2ff0*/  LOP3.LUT R33, R33, 0xffff, RZ, 0xc0, !PT ;  /* 0x0000ffff21217812 */ /* 0x000fe400078ec0ff */
[----:B------:R-:W-:Y:S02]  /*3000*/  VIMNMX.U16x2 R2, PT, PT, R54, R134, !PT ;  /* 0x0000008636027248 */ /* 0x000fe40007fe0200 */
[----:B------:R-:W-:Y:S02]  /*3010*/  IADD3 R3, PT, PT, R33, R0, R3 ;  /* 0x0000000021037210 */ /* 0x000fe40007ffe003 */
[----:B------:R-:W-:Y:S02]  /*3020*/  VIMNMX.U16x2 R0, PT, PT, R56, R132, !PT ;  /* 0x0000008438007248 */ /* 0x000fe40007fe0200 */
[----:B------:R-:W-:Y:S02]  /*3030*/  LOP3.LUT R2, R2, 0xffff, RZ, 0xc0, !PT ;  /* 0x0000ffff02027812 */ /* 0x000fe400078ec0ff */
[----:B------:R-:W-:-:S04]  /*3040*/  LOP3.LUT R0, R0, 0xffff, RZ, 0xc0, !PT ;  /* 0x0000ffff00007812 */ /* 0x000fc800078ec0ff */
[----:B------:R-:W-:Y:S01]  /*3050*/  IADD3 R35, PT, PT, R0, R35, R2 ;  /* 0x0000002300237210 */ /* 0x000fe20007ffe002 */
[----:B------:R-:W-:-:S04]  /*3060*/  IMAD.IADD R0, R17, 0x1, R148 ;  /* 0x0000000111007824 */ /* 0x000fc800078e0294 */
[----:B------:R-:W-:-:S04]  /*3070*/  IMAD.IADD R37, R11, 0x1, R0 ;  /* 0x000000010b257824 */ /* 0x000fc800078e0200 */
[----:B------:R-:W-:-:S05]  /*3080*/  VIADD R0, R37, 0x3c0 ;  /* 0x000003c025007836 */ /* 0x000fca0000000000 */
[----:B------:R-:W-:-:S04]  /*3090*/  IADD3 R142, P5, PT, R0, UR8, RZ ;  /* 0x00000008008e7c10 */ /* 0x000fc8000ffbe0ff */
[----:B------:R-:W-:-:S05]  /*30a0*/  LEA.HI.X.SX32 R143, R0, UR9, 0x1, P5 ;  /* 0x00000009008f7c11 */ /* 0x000fca000a8f0eff */
[----:B------:R-:W2:Y:S04]  /*30b0*/  LDG.E.U8 R132, desc[UR6][R142.64+0xc0] ;  /* 0x0000c0068e847981 */ /* 0x000ea8000c1e1100 */
[----:B------:R-:W2:Y:S04]  /*30c0*/  LDG.E.U8 R138, desc[UR6][R142.64+0xc1] ;  /* 0x0000c1068e8a7981 */ /* 0x000ea8000c1e1100 */
[----:B------:R-:W2:Y:S01]  /*30d0*/  LDG.E.U8 R136, desc[UR6][R142.64+0xc3] ;  /* 0x0000c3068e887981 */ /* 0x000ea2000c1e1100 */
[----:B---3--:R-:W-:-:S04]  /*30e0*/  VIMNMX.U16x2 R0, PT, PT, R84, R128, PT ;  /* 0x0000008054007248 */ /* 0x008fc80003fe0200 */
[----:B------:R-:W-:Y:S02]  /*30f0*/  LOP3.LUT R0, R0, 0xffff, RZ, 0xc0, !PT ;  /* 0x0000ffff00007812 */ /* 0x000fe400078ec0ff */
[----:B----4-:R-:W-:-:S04]  /*3100*/  VIMNMX.U16x2 R2, PT, PT, R82, R140, PT ;  /* 0x0000008c52027248 */ /* 0x010fc80003fe0200 */
        /* <DEDUP_REMOVED lines=8> */
[-C--:B------:R-:W-:Y:S02]  /*3190*/  VIMNMX.U16x2 R2, PT, PT, R60, R128.reuse, !PT ;  /* 0x000000803c027248 */ /* 0x080fe40007fe0200 */
[----:B------:R-:W-:Y:S02]  /*31a0*/  LOP3.LUT R0, R0, 0xffff, RZ, 0xc0, !PT ;  /* 0x0000ffff00007812 */ /* 0x000fe400078ec0ff */
[----:B------:R-:W-:Y:S02]  /*31b0*/  LOP3.LUT R2, R2, 0xffff, RZ, 0xc0, !PT ;  /* 0x0000ffff02027812 */ /* 0x000fe400078ec0ff */
[----:B------:R-:W-:-:S02]  /*31c0*/  VIMNMX.U16x2 R5, PT, PT, R84, R128, !PT ;  /* 0x0000008054057248 */ /* 0x000fc40007fe0200 */
[----:B------:R-:W-:Y:S01]  /*31d0*/  IADD3 R2, PT, PT, R2, R35, R0 ;  /* 0x0000002302027210 */ /* 0x000fe20007ffe000 */
[----:B------:R-:W3:Y:S01]  /*31e0*/  LDG.E.U8 R128, desc[UR6][R142.64+0xc2] ;  /* 0x0000c2068e807981 */ /* 0x000ee2000c1e1100 */
[----:B--2---:R-:W-:Y:S02]  /*31f0*/  VIMNMX.U16x2 R0, PT, PT, R62, R130, PT ;  /* 0x000000823e007248 */ /* 0x004fe40003fe0200 */
[----:B------:R-:W-:Y:S02]  /*3200*/  VIMNMX.U16x2 R3, PT, PT, R82, R140, !PT ;  /* 0x0000008c52037248 */ /* 0x000fe40007fe0200 */
[----:B------:R-:W-:Y:S02]  /*3210*/  LOP3.LUT R0, R0, 0xffff, RZ, 0xc0, !PT ;  /* 0x0000ffff00007812 */ /* 0x000fe400078ec0ff */
[----:B------:R-:W-:Y:S02]  /*3220*/  LOP3.LUT R134, R3, 0xffff, RZ, 0xc0, !PT ;  /* 0x0000ffff03867812 */ /* 0x000fe400078ec0ff */
[----:B------:R-:W-:-:S02]  /*3230*/  LOP3.LUT R5, R5, 0xffff, RZ, 0xc0, !PT ;  /* 0x0000ffff05057812 */ /* 0x000fc400078ec0ff */
[----:B------:R-:W-:Y:S02]  /*3240*/  IADD3 R35, PT, PT, R2, -R39, -R0 ;  /* 0x8000002702237210 */ /* 0x000fe40007ffe800 */
[----:B------:R-:W-:Y:S02]  /*3250*/  VIMNMX.U16x2 R0, PT, PT, R86, R130, PT ;  /* 0x0000008256007248 */ /* 0x000fe40003fe0200 */
[----:B------:R-:W-:Y:S02]  /*3260*/  IADD3 R134, PT, PT, R5, R7, R134 ;  /* 0x0000000705867210 */ /* 0x000fe40007ffe086 */
[----:B------:R-:W-:-:S04]  /*3270*/  LOP3.LUT R0, R0, 0xffff, RZ, 0xc0, !PT ;  /* 0x0000ffff00007812 */ /* 0x000fc800078ec0ff */
[----:B------:R-:W-:Y:S02]  /*3280*/  IADD3 R33, PT, PT, R134, -R33, -R0 ;  /* 0x8000002186217210 */ /* 0x000fe40007ffe800 */
[----:B------:R-:W2:Y:S01]  /*3290*/  LDG.E.U8 R134, desc[UR6][R142.64+0xc4] ;  /* 0x0000c4068e867981 */ /* 0x000ea2000c1e1100 */
[----:B------:R-:W-:Y:S02]  /*32a0*/  VIMNMX.U16x2 R2, PT, PT, R74, R90, !PT ;  /* 0x0000005a4a027248 */ /* 0x000fe40007fe0200 */
[----:B------:R-:W-:Y:S02]  /*32b0*/  VIMNMX.U16x2 R0, PT, PT, R76, R132, !PT ;  /* 0x000000844c007248 */ /* 0x000fe40007fe0200 */
[----:B------:R-:W-:Y:S02]  /*32c0*/  LOP3.LUT R2, R2, 0xffff, RZ, 0xc0, !PT ;  /* 0x0000ffff02027812 */ /* 0x000fe400078ec0ff */
[----:B------:R-:W-:-:S04]  /*32d0*/  LOP3.LUT R0, R0, 0xffff, RZ, 0xc0, !PT ;  /* 0x0000ffff00007812 */ /* 0x000fc800078ec0ff */
[----:B------:R-:W-:Y:S02]  /*32e0*/  IADD3 R31, PT, PT, R0, R31, R2 ;  /* 0x0000001f001f7210 */ /* 0x000fe40007ffe002 */
[----:B------:R-:W-:Y:S02]  /*32f0*/  VIMNMX.U16x2 R0, PT, PT, R76, R132, PT ;  /* 0x000000844c007248 */ /* 0x000fe40003fe0200 */
[-C--:B------:R-:W-:Y:S02]  /*3300*/  VIMNMX.U16x2 R2, PT, PT, R78, R138.reuse, PT ;  /* 0x0000008a4e027248 */ /* 0x080fe40003fe0200 */
[----:B------:R-:W-:Y:S02]  /*3310*/  LOP3.LUT R0, R0, 0xffff, RZ, 0xc0, !PT ;  /* 0x0000ffff00007812 */ /* 0x000fe400078ec0ff */
[----:B------:R-:W-:Y:S02]  /*3320*/  VIMNMX.U16x2 R3, PT, PT, R78, R138, !PT ;  /* 0x0000008a4e037248 */ /* 0x000fe40007fe0200 */
[----:B------:R-:W4:Y:S01]  /*3330*/  LDG.E.U8 R138, desc[UR6][R142.64+0xc5] ;  /* 0x0000c5068e8a7981 */ /* 0x000f22000c1e1100 */
[----:B---3--:R-:W-:-:S04]  /*3340*/  VIMNMX.U16x2 R5, PT, PT, R80, R128, PT ;  /* 0x0000008050057248 */ /* 0x008fc80003fe0200 */
[----:B------:R-:W-:Y:S02]  /*3350*/  PRMT R39, R5, 0x7610, R39 ;  /* 0x0000761005277816 */ /* 0x000fe40000000027 */
[----:B------:R-:W-:Y:S02]  /*3360*/  LOP3.LUT R5, R2, 0xffff, RZ, 0xc0, !PT ;  /* 0x0000ffff02057812 */ /* 0x000fe400078ec0ff */
[----:B------:R-:W-:Y:S02]  /*3370*/  LOP3.LUT R39, R39, 0xffff, RZ, 0xc0, !PT ;  /* 0x0000ffff27277812 */ /* 0x000fe400078ec0ff */
[----:B------:R-:W-:Y:S02]  /*3380*/  VIMNMX.U16x2 R7, PT, PT, R80, R128, !PT ;  /* 0x0000008050077248 */ /* 0x000fe40007fe0200 */
[----:B------:R-:W-:Y:S02]  /*3390*/  IADD3 R5, PT, PT, R39, R0, R5 ;  /* 0x0000000027057210 */ /* 0x000fe40007ffe005 */
[----:B------:R-:W-:-:S02]  /*33a0*/  LOP3.LUT R0, R3, 0xffff, RZ, 0xc0, !PT ;  /* 0x0000ffff03007812 */ /* 0x000fc400078ec0ff */
[----:B------:R-:W-:Y:S02]  /*33b0*/  LOP3.LUT R3, R7, 0xffff, RZ, 0xc0, !PT ;  /* 0x0000ffff07037812 */ /* 0x000fe400078ec0ff */
[----:B------:R-:W-:Y:S02]  /*33c0*/  VIMNMX.U16x2 R2, PT, PT, R82, R136, PT ;  /* 0x0000008852027248 */ /* 0x000fe40003fe0200 */
[----:B------:R-:W-:Y:S02]  /*33d0*/  IADD3 R3, PT, PT, R3, R31, R0 ;  /* 0x0000001f03037210 */ /* 0x000fe40007ffe000 */
[----:B--2---:R-:W-:Y:S02]  /*33e0*/  VIMNMX.U16x2 R0, PT, PT, R84, R134, PT ;  /* 0x0000008654007248 */ /* 0x004fe40003fe0200 */
[----:B------:R-:W-:Y:S02]  /*33f0*/  LOP3.LUT R2, R2, 0xffff, RZ, 0xc0, !PT ;  /* 0x0000ffff02027812 */ /* 0x000fe400078ec0ff */
[----:B------:R-:W-:-:S04]  /*3400*/  LOP3.LUT R0, R0, 0xffff, RZ, 0xc0, !PT ;  /* 0x0000ffff00007812 */ /* 0x000fc800078ec0ff */
[----:B------:R-:W-:Y:S01]  /*3410*/  IADD3 R5, PT, PT, R0, R5, R2 ;  /* 0x0000000500057210 */ /* 0x000fe20007ffe002 */
[----:B------:R-:W-:-:S05]  /*3420*/  VIADD R0, R37, 0x540 ;  /* 0x0000054025007836 */ /* 0x000fca0000000000 */
[----:B------:R-:W-:-:S04]  /*3430*/  IADD3 R154, P5, PT, R0, UR8, RZ ;  /* 0x00000008009a7c10 */ /* 0x000fc8000ffbe0ff */
[----:B------:R-:W-:-:S05]  /*3440*/  LEA.HI.X.SX32 R155, R0, UR9, 0x1, P5 ;  /* 0x00000009009b7c11 */ /* 0x000fca000a8f0eff */
[----:B------:R-:W2:Y:S01]  /*3450*/  LDG.E.U8 R128, desc[UR6][R154.64] ;  /* 0x000000069a807981 */ /* 0x000ea2000c1e1100 */
[----:B------:R-:W-:-:S03]  /*3460*/  VIMNMX.U16x2 R0, PT, PT, R84, R134, !PT ;  /* 0x0000008654007248 */ /* 0x000fc60007fe0200 */
[----:B------:R-:W3:Y:S04]  /*3470*/  LDG.E.U8 R134, desc[UR6][R154.64+0x1] ;  /* 0x000001069a867981 */ /* 0x000ee8000c1e1100 */
[----:B------:R-:W3:Y:S01]  /*3480*/  LDG.E.U8 R132, desc[UR6][R154.64+0x2] ;  /* 0x000002069a847981 */ /* 0x000ee2000c1e1100 */
[----:B------:R-:W-:Y:S02]  /*3490*/  VIMNMX.U16x2 R2, PT, PT, R82, R136, !PT ;  /* 0x0000008852027248 */ /* 0x000fe40007fe0200 */
[----:B------:R-:W-:Y:S01]  /*34a0*/  LOP3.LUT R0, R0, 0xffff, RZ, 0xc0, !PT ;  /* 0x0000ffff00007812 */ /* 0x000fe200078ec0ff */
[----:B------:R-:W3:Y:S01]  /*34b0*/  LDG.E.U8 R140, desc[UR6][R154.64+0x3] ;  /* 0x000003069a8c7981 */ /* 0x000ee2000c1e1100 */
[----:B------:R-:W-:-:S04]  /*34c0*/  LOP3.LUT R2, R2, 0xffff, RZ, 0xc0, !PT ;  /* 0x0000ffff02027812 */ /* 0x000fc800078ec0ff */
[----:B------:R-:W-:Y:S02]  /*34d0*/  IADD3 R2, PT, PT, R0, R3, R2 ;  /* 0x0000000300027210 */ /* 0x000fe40007ffe002 */
[----:B----4-:R-:W-:-:S04]  /*34e0*/  VIMNMX.U16x2 R0, PT, PT, R86, R138, PT ;  /* 0x0000008a56007248 */ /* 0x010fc80003fe0200 */
[----:B------:R-:W-:-:S04]  /*34f0*/  LOP3.LUT R0, R0, 0xffff, RZ, 0xc0, !PT ;  /* 0x0000ffff00007812 */ /* 0x000fc800078ec0ff */
[----:B------:R-:W-:Y:S02]  /*3500*/  IADD3 R5, PT, PT, R2, -R5, -R0 ;  /* 0x8000000502057210 */ /* 0x000fe40007ffe800 */
[----:B------:R-:W-:Y:S02]  /*3510*/  VIMNMX.U16x2 R2, PT, PT, R86, R138, !PT ;  /* 0x0000008a56027248 */ /* 0x000fe40007fe0200 */
[----:B------:R-:W4:Y:S01]  /*3520*/  LDG.E.U8 R138, desc[UR6][R154.64+0x4] ;  /* 0x000004069a8a7981 */ /* 0x000f22000c1e1100 */
[----:B------:R-:W-:Y:S01]  /*3530*/  VIADD R25, R25, 0x480 ;  /* 0x0000048019197836 */ /* 0x000fe20000000000 */
[----:B------:R-:W-:-:S04]  /*3540*/  LOP3.LUT R2, R2, 0xffff, RZ, 0xc0, !PT ;  /* 0x0000ffff02027812 */ /* 0x000fc800078ec0ff */
[----:B------:R-:W-:-:S04]  /*3550*/  IADD3 R144, P5, PT, R25, UR8, RZ ;  /* 0x0000000819907c10 */ /* 0x000fc8000ffbe0ff */
[----:B------:R-:W-:-:S05]  /*3560*/  LEA.HI.X.SX32 R145, R25, UR9, 0x1, P5 ;  /* 0x0000000919917c11 */ /* 0x000fca000a8f0eff */
[----:B------:R-:W4:Y:S04]  /*3570*/  LDG.E.U8 R136, desc[UR6][R144.64] ;  /* 0x0000000690887981 */ /* 0x000f28000c1e1100 */
[----:B------:R-:W4:Y:S01]  /*3580*/  LDG.E.U8 R142, desc[UR6][R144.64+0xc1] ;  /* 0x0000c106908e7981 */ /* 0x000f22000c1e1100 */
[----:B--2---:R-:W-:-:S04]  /*3590*/  VIMNMX.U16x2 R0, PT, PT, R28, R128, !PT ;  /* 0x000000801c007248 */ /* 0x004fc80007fe0200 */
[----:B------:R-:W-:-:S04]  /*35a0*/  LOP3.LUT R0, R0, 0xffff, RZ, 0xc0, !PT ;  /* 0x0000ffff00007812 */ /* 0x000fc800078ec0ff */
[----:B------:R-:W-:Y:S02]  /*35b0*/  IADD3 R5, PT, PT, R0, R5, R2 ;  /* 0x0000000500057210 */ /* 0x000fe40007ffe002 */
[----:B------:R-:W-:Y:S02]  /*35c0*/  VIMNMX.U16x2 R0, PT, PT, R28, R128, PT ;  /* 0x000000801c007248 */ /* 0x000fe40003fe0200 */
[----:B------:R-:W2:Y:S01]  /*35d0*/  LDG.E.U8 R128, desc[UR6][R154.64+0x5] ;  /* 0x000005069a807981 */ /* 0x000ea2000c1e1100 */
[----:B---3--:R-:W-:Y:S02]  /*35e0*/  VIMNMX.U16x2 R2, PT, PT, R30, R134, PT ;  /* 0x000000861e027248 */ /* 0x008fe40003fe0200 */
[----:B------:R-:W-:Y:S02]  /*35f0*/  VIMNMX.U16x2 R3, PT, PT, R32, R132, PT ;  /* 0x0000008420037248 */ /* 0x000fe40003fe0200 */
[----:B------:R-:W-:Y:S02]  /*3600*/  LOP3.LUT R0, R0, 0xffff, RZ, 0xc0, !PT ;  /* 0x0000ffff00007812 */ /* 0x000fe400078ec0ff */
[----:B------:R-:W-:-:S02]  /*3610*/  LOP3.LUT R7, R2, 0xffff, RZ, 0xc0, !PT ;  /* 0x0000ffff02077812 */ /* 0x000fc400078ec0ff */
[----:B------:R-:W-:Y:S02]  /*3620*/  LOP3.LUT R3, R3, 0xffff, RZ, 0xc0, !PT ;  /* 0x0000ffff03037812 */ /* 0x000fe400078ec0ff */
[----:B------:R-:W-:Y:S02]  /*3630*/  VIMNMX.U16x2 R2, PT, PT, R30, R134, !PT ;  /* 0x000000861e027248 */ /* 0x000fe40007fe0200 */
[----:B------:R-:W-:Y:S01]  /*3640*/  IADD3 R3, PT, PT, R3, R0, R7 ;  /* 0x0000000003037210 */ /* 0x000fe20007ffe007 */
[----:B------:R-:W3:Y:S01]  /*3650*/  LDG.E.U8 R134, desc[UR6][R144.64+0x1] ;  /* 0x0000010690867981 */ /* 0x000ee2000c1e1100 */
[----:B------:R-:W-:-:S03]  /*3660*/  VIMNMX.U16x2 R0, PT, PT, R32, R132, !PT ;  /* 0x0000008420007248 */ /* 0x000fc60007fe0200 */
[----:B------:R-:W3:Y:S01]  /*3670*/  LDG.E.U8 R132, desc[UR6][R144.64+0x2] ;  /* 0x0000020690847981 */ /* 0x000ee2000c1e1100 */
[----:B------:R-:W-:Y:S02]  /*3680*/  LOP3.LUT R2, R2, 0xffff, RZ, 0xc0, !PT ;  /* 0x0000ffff02027812 */ /* 0x000fe400078ec0ff */
        /* <DEDUP_REMOVED lines=8> */
[----:B------:R-:W-:Y:S01]  /*3710*/  VIMNMX.U16x2 R0, PT, PT, R36, R138, !PT ;  /* 0x0000008a24007248 */ /* 0x000fe20007fe0200 */
[----:B------:R-:W4:Y:S01]  /*3720*/  LDG.E.U8 R140, desc[UR6][R144.64+0xc2] ;  /* 0x0000c206908c7981 */ /* 0x000f22000c1e1100 */
[----:B------:R-:W-:Y:S02]  /*3730*/  LOP3.LUT R2, R2, 0xffff, RZ, 0xc0, !PT ;  /* 0x0000ffff02027812 */ /* 0x000fe400078ec0ff */
[----:B------:R-:W-:Y:S01]  /*3740*/  LOP3.LUT R0, R0, 0xffff, RZ, 0xc0, !PT ;  /* 0x0000ffff00007812 */ /* 0x000fe200078ec0ff */
[----:B------:R-:W4:Y:S03]  /*3750*/  LDG.E.U8 R138, desc[UR6][R144.64+0x3] ;  /* 0x00000306908a7981 */ /* 0x000f26000c1e1100 */
[----:B------:R-:W-:-:S02]  /*3760*/  IADD3 R2, PT, PT, R0, R5, R2 ;  /* 0x0000000500027210 */ /* 0x000fc40007ffe002 */
[----:B--2---:R-:W-:-:S04]  /*3770*/  VIMNMX.U16x2 R0, PT, PT, R38, R128, PT ;  /* 0x0000008026007248 */ /* 0x004fc80003fe0200 */
[----:B------:R-:W-:-:S04]  /*3780*/  LOP3.LUT R0, R0, 0xffff, RZ, 0xc0, !PT ;  /* 0x0000ffff00007812 */ /* 0x000fc800078ec0ff */
[----:B------:R-:W-:Y:S02]  /*3790*/  IADD3 R25, PT, PT, R2, -R3, -R0 ;  /* 0x8000000302197210 */ /* 0x000fe40007ffe800 */
[----:B------:R-:W-:Y:S02]  /*37a0*/  VIMNMX.U16x2 R2, PT, PT, R62, R130, !PT ;  /* 0x000000823e027248 */ /* 0x000fe40007fe0200 */
[----:B------:R-:W-:Y:S02]  /*37b0*/  VIMNMX.U16x2 R0, PT, PT, R64, R136, !PT ;  /* 0x0000008840007248 */ /* 0x000fe40007fe0200 */
[----:B------:R-:W-:Y:S02]  /*37c0*/  LOP3.LUT R2, R2, 0xffff, RZ, 0xc0, !PT ;  /* 0x0000ffff02027812 */ /* 0x000fe400078ec0ff */
[----:B------:R-:W-:-:S04]  /*37d0*/  LOP3.LUT R0, R0, 0xffff, RZ, 0xc0, !PT ;  /* 0x0000ffff00007812 */ /* 0x000fc800078ec0ff */
[----:B------:R-:W-:Y:S02]  /*37e0*/  IADD3 R7, PT, PT, R0, R35, R2 ;  /* 0x0000002300077210 */ /* 0x000fe40007ffe002 */
[----:B------:R-:W-:Y:S02]  /*37f0*/  VIMNMX.U16x2 R2, PT, PT, R86, R130, !PT ;  /* 0x0000008256027248 */ /* 0x000fe40007fe0200 */
[----:B------:R-:W-:Y:S01]  /*3800*/  VIMNMX.U16x2 R0, PT, PT, R28, R136, !PT ;  /* 0x000000881c007248 */ /* 0x000fe20007fe0200 */
[----:B------:R-:W2:Y:S01]  /*3810*/  LDG.E.U8 R130, desc[UR6][R144.64+0x5] ;  /* 0x0000050690827981 */ /* 0x000ea2000c1e1100 */
[----:B------:R-:W-:Y:S02]  /*3820*/  LOP3.LUT R2, R2, 0xffff, RZ, 0xc0, !PT ;  /* 0x0000ffff02027812 */ /* 0x000fe400078ec0ff */
[----:B------:R-:W-:Y:S02]  /*3830*/  LOP3.LUT R0, R0, 0xffff, RZ, 0xc0, !PT ;  /* 0x0000ffff00007812 */ /* 0x000fe400078ec0ff */
[----:B---3--:R-:W-:-:S02]  /*3840*/  VIMNMX.U16x2 R3, PT, PT, R32, R132, PT ;  /* 0x0000008420037248 */ /* 0x008fc40003fe0200 */
[----:B------:R-:W-:Y:S02]  /*3850*/  IADD3 R33, PT, PT, R0, R33, R2 ;  /* 0x0000002100217210 */ /* 0x000fe40007ffe002 */
[----:B------:R-:W-:Y:S02]  /*3860*/  VIMNMX.U16x2 R0, PT, PT, R28, R136, PT ;  /* 0x000000881c007248 */ /* 0x000fe40003fe0200 */
[----:B------:R-:W-:Y:S02]  /*3870*/  VIMNMX.U16x2 R2, PT, PT, R30, R134, PT ;  /* 0x000000861e027248 */ /* 0x000fe40003fe0200 */
[----:B------:R-:W-:Y:S02]  /*3880*/  LOP3.LUT R0, R0, 0xffff, RZ, 0xc0, !PT ;  /* 0x0000ffff00007812 */ /* 0x000fe400078ec0ff */
[----:B------:R-:W-:Y:S02]  /*3890*/  LOP3.LUT R2, R2, 0xffff, RZ, 0xc0, !PT ;  /* 0x0000ffff02027812 */ /* 0x000fe400078ec0ff */
[----:B------:R-:W-:-:S04]  /*38a0*/  LOP3.LUT R3, R3, 0xffff, RZ, 0xc0, !PT ;  /* 0x0000ffff03037812 */ /* 0x000fc800078ec0ff */
[----:B------:R-:W-:Y:S02]  /*38b0*/  IADD3 R31, PT, PT, R3, R0, R2 ;  /* 0x00000000031f7210 */ /* 0x000fe40007ffe002 */
[----:B------:R-:W-:Y:S02]  /*38c0*/  VIMNMX.U16x2 R0, PT, PT, R64, R136, PT ;  /* 0x0000008840007248 */ /* 0x000fe40003fe0200 */
[----:B------:R-:W3:Y:S01]  /*38d0*/  LDG.E.U8 R136, desc[UR6][R144.64+0x4] ;  /* 0x0000040690887981 */ /* 0x000ee2000c1e1100 */
[----:B------:R-:W-:Y:S02]  /*38e0*/  VIMNMX.U16x2 R3, PT, PT, R68, R132, PT ;  /* 0x0000008444037248 */ /* 0x000fe40003fe0200 */
[----:B------:R-:W-:Y:S02]  /*38f0*/  VIMNMX.U16x2 R2, PT, PT, R66, R134, PT ;  /* 0x0000008642027248 */ /* 0x000fe40003fe0200 */
[----:B------:R-:W-:Y:S02]  /*3900*/  PRMT R5, R3, 0x7610, R5 ;  /* 0x0000761003057816 */ /* 0x000fe40000000005 */
[----:B------:R-:W-:-:S02]  /*3910*/  LOP3.LUT R0, R0, 0xffff, RZ, 0xc0, !PT ;  /* 0x0000ffff00007812 */ /* 0x000fc400078ec0ff */
[----:B------:R-:W-:Y:S02]  /*3920*/  LOP3.LUT R3, R2, 0xffff, RZ, 0xc0, !PT ;  /* 0x0000ffff02037812 */ /* 0x000fe400078ec0ff */
[----:B------:R-:W-:Y:S02]  /*3930*/  LOP3.LUT R5, R5, 0xffff, RZ, 0xc0, !PT ;  /* 0x0000ffff05057812 */ /* 0x000fe400078ec0ff */
[----:B------:R-:W-:Y:S02]  /*3940*/  VIMNMX.U16x2 R2, PT, PT, R66, R134, !PT ;  /* 0x0000008642027248 */ /* 0x000fe40007fe0200 */
[----:B------:R-:W-:Y:S02]  /*3950*/  IADD3 R3, PT, PT, R5, R0, R3 ;  /* 0x0000000005037210 */ /* 0x000fe40007ffe003 */
[----:B------:R-:W-:Y:S02]  /*3960*/  VIMNMX.U16x2 R0, PT, PT, R68, R132, !PT ;  /* 0x0000008444007248 */ /* 0x000fe40007fe0200 */
[----:B------:R-:W-:-:S02]  /*3970*/  LOP3.LUT R2, R2, 0xffff, RZ, 0xc0, !PT ;  /* 0x0000ffff02027812 */ /* 0x000fc400078ec0ff */
[----:B------:R-:W-:-:S04]  /*3980*/  LOP3.LUT R0, R0, 0xffff, RZ, 0xc0, !PT ;  /* 0x0000ffff00007812 */ /* 0x000fc800078ec0ff */
[----:B------:R-:W-:Y:S02]  /*3990*/  IADD3 R7, PT, PT, R0, R7, R2 ;  /* 0x0000000700077210 */ /* 0x000fe40007ffe002 */
[----:B------:R-:W-:Y:S02]  /*39a0*/  VIMNMX.U16x2 R0, PT, PT, R32, R132, !PT ;  /* 0x0000008420007248 */ /* 0x000fe40007fe0200 */
[----:B------:R-:W2:Y:S01]  /*39b0*/  LDG.E.U8 R132, desc[UR6][R144.64+0xc0] ;  /* 0x0000c00690847981 */ /* 0x000ea2000c1e1100 */
[----:B------:R-:W-:Y:S02]  /*39c0*/  VIMNMX.U16x2 R2, PT, PT, R30, R134, !PT ;  /* 0x000000861e027248 */ /* 0x000fe40007fe0200 */
[----:B------:R-:W-:Y:S01]  /*39d0*/  LOP3.LUT R0, R0, 0xffff, RZ, 0xc0, !PT ;  /* 0x0000ffff00007812 */ /* 0x000fe200078ec0ff */
[----:B------:R-:W-:Y:S01]  /*39e0*/  VIADD R37, R37, 0x600 ;  /* 0x0000060025257836 */ /* 0x000fe20000000000 */
[----:B------:R-:W-:Y:S01]  /*39f0*/  LOP3.LUT R2, R2, 0xffff, RZ, 0xc0, !PT ;  /* 0x0000ffff02027812 */ /* 0x000fe200078ec0ff */
[----:B------:R-:W2:Y:S03]  /*3a00*/  LDG.E.U8 R134, desc[UR6][R144.64+0xc5] ;  /* 0x0000c50690867981 */ /* 0x000ea6000c1e1100 */
[----:B------:R-:W-:-:S02]  /*3a10*/  IADD3 R33, PT, PT, R0, R33, R2 ;  /* 0x0000002100217210 */ /* 0x000fc40007ffe002 */
[----:B----4-:R-:W-:-:S04]  /*3a20*/  VIMNMX.U16x2 R2, PT, PT, R34, R138, PT ;  /* 0x0000008a22027248 */ /* 0x010fc80003fe0200 */
[----:B------:R-:W-:Y:S02]  /*3a30*/  LOP3.LUT R2, R2, 0xffff, RZ, 0xc0, !PT ;  /* 0x0000ffff02027812 */ /* 0x000fe400078ec0ff */
[----:B---3--:R-:W-:-:S04]  /*3a40*/  VIMNMX.U16x2 R0, PT, PT, R36, R136, PT ;  /* 0x0000008824007248 */ /* 0x008fc80003fe0200 */
[----:B------:R-:W-:-:S04]  /*3a50*/  LOP3.LUT R0, R0, 0xffff, RZ, 0xc0, !PT ;  /* 0x0000ffff00007812 */ /* 0x000fc800078ec0ff */
[----:B------:R-:W-:Y:S02]  /*3a60*/  IADD3 R31, PT, PT, R0, R31, R2 ;  /* 0x0000001f001f7210 */ /* 0x000fe40007ffe002 */
[----:B------:R-:W-:Y:S02]  /*3a70*/  VIMNMX.U16x2 R2, PT, PT, R70, R138, PT ;  /* 0x0000008a46027248 */ /* 0x000fe40003fe0200 */
[-C--:B------:R-:W-:Y:S02]  /*3a80*/  VIMNMX.U16x2 R0, PT, PT, R72, R136.reuse, PT ;  /* 0x0000008848007248 */ /* 0x080fe40003fe0200 */
[----:B------:R-:W-:Y:S02]  /*3a90*/  LOP3.LUT R2, R2, 0xffff, RZ, 0xc0, !PT ;  /* 0x0000ffff02027812 */ /* 0x000fe400078ec0ff */
[----:B------:R-:W-:Y:S02]  /*3aa0*/  LOP3.LUT R0, R0, 0xffff, RZ, 0xc0, !PT ;  /* 0x0000ffff00007812 */ /* 0x000fe400078ec0ff */
[----:B------:R-:W-:-:S02]  /*3ab0*/  VIMNMX.U16x2 R5, PT, PT, R36, R136, !PT ;  /* 0x0000008824057248 */ /* 0x000fc40007fe0200 */
[----:B------:R-:W-:Y:S02]  /*3ac0*/  IADD3 R35, PT, PT, R0, R3, R2 ;  /* 0x0000000300237210 */ /* 0x000fe40007ffe002 */
[----:B------:R-:W-:Y:S02]  /*3ad0*/  VIMNMX.U16x2 R0, PT, PT, R70, R138, !PT ;  /* 0x0000008a46007248 */ /* 0x000fe40007fe0200 */
[----:B------:R-:W-:Y:S02]  /*3ae0*/  VIMNMX.U16x2 R2, PT, PT, R72, R136, !PT ;  /* 0x0000008848027248 */ /* 0x000fe40007fe0200 */
[----:B------:R-:W-:Y:S01]  /*3af0*/  VIMNMX.U16x2 R3, PT, PT, R34, R138, !PT ;  /* 0x0000008a22037248 */ /* 0x000fe20007fe0200 */
[----:B------:R-:W3:Y:S04]  /*3b00*/  LDG.E.U8 R136, desc[UR6][R144.64+0xc4] ;  /* 0x0000c40690887981 */ /* 0x000ee8000c1e1100 */
[----:B------:R-:W4:Y:S01]  /*3b10*/  LDG.E.U8 R138, desc[UR6][R144.64+0xc3] ;  /* 0x0000c306908a7981 */ /* 0x000f22000c1e1100 */
[----:B------:R-:W-:-:S02]  /*3b20*/  LOP3.LUT R0, R0, 0xffff, RZ, 0xc0, !PT ;  /* 0x0000ffff00007812 */ /* 0x000fc400078ec0ff */
[----:B------:R-:W-:-:S04]  /*3b30*/  LOP3.LUT R2, R2, 0xffff, RZ, 0xc0, !PT ;  /* 0x0000ffff02027812 */ /* 0x000fc800078ec0ff */
[----:B------:R-:W-:Y:S02]  /*3b40*/  IADD3 R2, PT, PT, R2, R7, R0 ;  /* 0x0000000702027210 */ /* 0x000fe40007ffe000 */
[----:B--2---:R-:W-:Y:S02]  /*3b50*/  VIMNMX.U16x2 R0, PT, PT, R74, R130, PT ;  /* 0x000000824a007248 */ /* 0x004fe40003fe0200 */
[----:B------:R-:W-:Y:S02]  /*3b60*/  ISETP.GE.U32.AND P5, PT, R152, 0xc0, PT ;  /* 0x000000c09800780c */ /* 0x000fe40003fa6070 */
[----:B------:R-:W-:Y:S02]  /*3b70*/  LOP3.LUT R152, R3, 0xffff, RZ, 0xc0, !PT ;  /* 0x0000ffff03987812 */ /* 0x000fe400078ec0ff */
[----:B------:R-:W-:Y:S02]  /*3b80*/  LOP3.LUT R5, R5, 0xffff, RZ, 0xc0, !PT ;  /* 0x0000ffff05057812 */ /* 0x000fe400078ec0ff */
[----:B------:R-:W-:-:S02]  /*3b90*/  LOP3.LUT R0, R0, 0xffff, RZ, 0xc0, !PT ;  /* 0x0000ffff00007812 */ /* 0x000fc400078ec0ff */
[----:B------:R-:W-:Y:S02]  /*3ba0*/  IADD3 R152, PT, PT, R5, R33, R152 ;  /* 0x0000002105987210 */ /* 0x000fe40007ffe098 */
[----:B------:R-:W-:Y:S02]  /*3bb0*/  IADD3 R33, PT, PT, R2, -R35, -R0 ;  /* 0x8000002302217210 */ /* 0x000fe40007ffe800 */
[----:B------:R-:W-:Y:S02]  /*3bc0*/  VIMNMX.U16x2 R2, PT, PT, R74, R130, !PT ;  /* 0x000000824a027248 */ /* 0x000fe40007fe0200 */
[----:B------:R-:W-:Y:S02]  /*3bd0*/  VIMNMX.U16x2 R0, PT, PT, R76, R132, !PT ;  /* 0x000000844c007248 */ /* 0x000fe40007fe0200 */
[----:B------:R-:W-:Y:S02]  /*3be0*/  IADD3 R146, P6, PT, R37, UR8, RZ ;  /* 0x0000000825927c10 */ /* 0x000fe4000ffde0ff */
[----:B------:R-:W-:-:S02]  /*3bf0*/  LOP3.LUT R2, R2, 0xffff, RZ, 0xc0, !PT ;  /* 0x0000ffff02027812 */ /* 0x000fc400078ec0ff */
[----:B------:R-:W-:Y:S02]  /*3c00*/  LOP3.LUT R0, R0, 0xffff, RZ, 0xc0, !PT ;  /* 0x0000ffff00007812 */ /* 0x000fe400078ec0ff */
[----:B------:R-:W-:Y:S02]  /*3c10*/  LEA.HI.X.SX32 R147, R37, UR9, 0x1, P6 ;  /* 0x0000000925937c11 */ /* 0x000fe4000b0f0eff */
[----:B------:R-:W-:Y:S02]  /*3c20*/  IADD3 R33, PT, PT, R0, R33, R2 ;  /* 0x0000002100217210 */ /* 0x000fe40007ffe002 */
[CC--:B------:R-:W-:Y:S01]  /*3c30*/  VIMNMX.U16x2 R2, PT, PT, R78.reuse, R142.reuse, PT ;  /* 0x0000008e4e027248 */ /* 0x0c0fe20003fe0200 */
[----:B------:R-:W2:Y:S01]  /*3c40*/  LDG.E.U8 R144, desc[UR6][R146.64+0x1] ;  /* 0x0000010692907981 */ /* 0x000ea2000c1e1100 */
[----:B------:R-:W-:-:S03]  /*3c50*/  VIMNMX.U16x2 R3, PT, PT, R78, R142, !PT ;  /* 0x0000008e4e037248 */ /* 0x000fc60007fe0200 */
[----:B------:R-:W2:Y:S01]  /*3c60*/  LDG.E.U8 R142, desc[UR6][R146.64] ;  /* 0x00000006928e7981 */ /* 0x000ea2000c1e1100 */
[CC--:B------:R-:W-:Y:S02]  /*3c70*/  VIMNMX.U16x2 R5, PT, PT, R80.reuse, R140.reuse, PT ;  /* 0x0000008c50057248 */ /* 0x0c0fe40003fe0200 */
[----:B------:R-:W-:Y:S02]  /*3c80*/  VIMNMX.U16x2 R7, PT, PT, R80, R140, !PT ;  /* 0x0000008c50077248 */ /* 0x000fe40007fe0200 */
[----:B------:R-:W2:Y:S01]  /*3c90*/  LDG.E.U8 R140, desc[UR6][R146.64+0x2] ;  /* 0x00000206928c7981 */ /* 0x000ea2000c1e1100 */
[----:B------:R-:W-:Y:S02]  /*3ca0*/  VIMNMX.U16x2 R0, PT, PT, R76, R132, PT ;  /* 0x000000844c007248 */ /* 0x000fe40003fe0200 */
[----:B------:R-:W-:Y:S01]  /*3cb0*/  LOP3.LUT R35, R2, 0xffff, RZ, 0xc0, !PT ;  /* 0x0000ffff02237812 */ /* 0x000fe200078ec0ff */
[----:B------:R-:W2:Y:S01]  /*3cc0*/  LDG.E.U8 R132, desc[UR6][R146.64+0x5] ;  /* 0x0000050692847981 */ /* 0x000ea2000c1e1100 */
[----:B------:R-:W-:-:S02]  /*3cd0*/  LOP3.LUT R0, R0, 0xffff, RZ, 0xc0, !PT ;  /* 0x0000ffff00007812 */ /* 0x000fc400078ec0ff */
[----:B------:R-:W-:Y:S02]  /*3ce0*/  LOP3.LUT R5, R5, 0xffff, RZ, 0xc0, !PT ;  /* 0x0000ffff05057812 */ /* 0x000fe400078ec0ff */
[----:B------:R-:W-:Y:S02]  /*3cf0*/  LOP3.LUT R7, R7, 0xffff, RZ, 0xc0, !PT ;  /* 0x0000ffff07077812 */ /* 0x000fe400078ec0ff */
[----:B------:R-:W-:Y:S02]  /*3d00*/  IADD3 R35, PT, PT, R5, R0, R35 ;  /* 0x0000000005237210 */ /* 0x000fe40007ffe023 */
[----:B------:R-:W-:-:S04]  /*3d10*/  LOP3.LUT R0, R3, 0xffff, RZ, 0xc0, !PT ;  /* 0x0000ffff03007812 */ /* 0x000fc800078ec0ff */
[----:B------:R-:W-:Y:S02]  /*3d20*/  IADD3 R33, PT, PT, R7, R33, R0 ;  /* 0x0000002107217210 */ /* 0x000fe40007ffe000 */
[CC--:B---3--:R-:W-:Y:S02]  /*3d30*/  VIMNMX.U16x2 R3, PT, PT, R84.reuse, R136.reuse, PT ;  /* 0x0000008854037248 */ /* 0x0c8fe40003fe0200 */
[----:B------:R-:W-:Y:S02]  /*3d40*/  VIMNMX.U16x2 R5, PT, PT, R84, R136, !PT ;  /* 0x0000008854057248 */ /* 0x000fe40007fe0200 */
[CC--:B----4-:R-:W-:Y:S01]  /*3d50*/  VIMNMX.U16x2 R0, PT, PT, R82.reuse, R138.reuse, PT ;  /* 0x0000008a52007248 */ /* 0x0d0fe20003fe0200 */
[----:B------:R-:W3:Y:S01]  /*3d60*/  LDG.E.U8 R136, desc[UR6][R146.64+0x4] ;  /* 0x0000040692887981 */ /* 0x000ee2000c1e1100 */
[----:B------:R-:W-:-:S03]  /*3d70*/  VIMNMX.U16x2 R2, PT, PT, R82, R138, !PT ;  /* 0x0000008a52027248 */ /* 0x000fc60007fe0200 */
[----:B------:R-:W4:Y:S01]  /*3d80*/  LDG.E.U8 R138, desc[UR6][R146.64+0x3] ;  /* 0x00000306928a7981 */ /* 0x000f22000c1e1100 */
[----:B------:R-:W-:Y:S02]  /*3d90*/  LOP3.LUT R0, R0, 0xffff, RZ, 0xc0, !PT ;  /* 0x0000ffff00007812 */ /* 0x000fe400078ec0ff */
[----:B------:R-:W-:Y:S02]  /*3da0*/  LOP3.LUT R3, R3, 0xffff, RZ, 0xc0, !PT ;  /* 0x0000ffff03037812 */ /* 0x000fe400078ec0ff */
[----:B------:R-:W-:Y:S02]  /*3db0*/  LOP3.LUT R2, R2, 0xffff, RZ, 0xc0, !PT ;  /* 0x0000ffff02027812 */ /* 0x000fe400078ec0ff */
[----:B------:R-:W-:Y:S02]  /*3dc0*/  IADD3 R35, PT, PT, R3, R35, R0 ;  /* 0x0000002303237210 */ /* 0x000fe40007ffe000 */
[----:B------:R-:W-:Y:S02]  /*3dd0*/  LOP3.LUT R5, R5, 0xffff, RZ, 0xc0, !PT ;  /* 0x0000ffff05057812 */ /* 0x000fe400078ec0ff */
[----:B------:R-:W-:-:S02]  /*3de0*/  VIMNMX.U16x2 R0, PT, PT, R86, R134, PT ;  /* 0x0000008656007248 */ /* 0x000fc40003fe0200 */
[----:B------:R-:W-:Y:S02]  /*3df0*/  IADD3 R2, PT, PT, R5, R33, R2 ;  /* 0x0000002105027210 */ /* 0x000fe40007ffe002 */
[----:B------:R-:W-:-:S04]  /*3e00*/  LOP3.LUT R0, R0, 0xffff, RZ, 0xc0, !PT ;  /* 0x0000ffff00007812 */ /* 0x000fc800078ec0ff */
[----:B------:R-:W-:Y:S02]  /*3e10*/  IADD3 R35, PT, PT, R2, -R35, -R0 ;  /* 0x8000002302237210 */ /* 0x000fe40007ffe800 */
[----:B------:R-:W-:-:S04]  /*3e20*/  VIMNMX.U16x2 R2, PT, PT, R86, R134, !PT ;  /* 0x0000008656027248 */ /* 0x000fc80007fe0200 */
[----:B------:R-:W-:Y:S02]  /*3e30*/  LOP3.LUT R2, R2, 0xffff, RZ, 0xc0, !PT ;  /* 0x0000ffff02027812 */ /* 0x000fe400078ec0ff */
[----:B--2---:R-:W-:-:S04]  /*3e40*/  VIMNMX.U16x2 R0, PT, PT, R28, R142, !PT ;  /* 0x0000008e1c007248 */ /* 0x004fc80007fe0200 */
[----:B------:R-:W-:Y:S02]  /*3e50*/  LOP3.LUT R0, R0, 0xffff, RZ, 0xc0, !PT ;  /* 0x0000ffff00007812 */ /* 0x000fe400078ec0ff */
[----:B------:R-:W-:Y:S02]  /*3e60*/  VIMNMX.U16x2 R5, PT, PT, R32, R140, PT ;  /* 0x0000008c20057248 */ /* 0x000fe40003fe0200 */
[----:B------:R-:W-:Y:S02]  /*3e70*/  IADD3 R35, PT, PT, R0, R35, R2 ;  /* 0x0000002300237210 */ /* 0x000fe40007ffe002 */
[----:B------:R-:W-:Y:S02]  /*3e80*/  VIMNMX.U16x2 R0, PT, PT, R28, R142, PT ;  /* 0x0000008e1c007248 */ /* 0x000fe40003fe0200 */
[----:B------:R-:W-:Y:S02]  /*3e90*/  VIMNMX.U16x2 R2, PT, PT, R30, R144, PT ;  /* 0x000000901e027248 */ /* 0x000fe40003fe0200 */
[----:B------:R-:W-:-:S02]  /*3ea0*/  PRMT R33, R5, 0x7610, R33 ;  /* 0x0000761005217816 */ /* 0x000fc40000000021 */
[----:B------:R-:W-:Y:S02]  /*3eb0*/  LOP3.LUT R0, R0, 0xffff, RZ, 0xc0, !PT ;  /* 0x0000ffff00007812 */ /* 0x000fe400078ec0ff */
[----:B------:R-:W-:Y:S02]  /*3ec0*/  LOP3.LUT R5, R2, 0xffff, RZ, 0xc0, !PT ;  /* 0x0000ffff02057812 */ /* 0x000fe400078ec0ff */
[----:B------:R-:W-:Y:S02]  /*3ed0*/  LOP3.LUT R33, R33, 0xffff, RZ, 0xc0, !PT ;  /* 0x0000ffff21217812 */ /* 0x000fe400078ec0ff */
[----:B------:R-:W-:Y:S02]  /*3ee0*/  VIMNMX.U16x2 R3, PT, PT, R30, R144, !PT ;  /* 0x000000901e037248 */ /* 0x000fe40007fe0200 */
[----:B------:R-:W-:Y:S02]  /*3ef0*/  VIMNMX.U16x2 R7, PT, PT, R32, R140, !PT ;  /* 0x0000008c20077248 */ /* 0x000fe40007fe0200 */
[----:B------:R-:W-:-:S02]  /*3f00*/  IADD3 R5, PT, PT, R33, R0, R5 ;  /* 0x0000000021057210 */ /* 0x000fc40007ffe005 */
[----:B------:R-:W-:Y:S02]  /*3f10*/  LOP3.LUT R0, R3, 0xffff, RZ, 0xc0, !PT ;  /* 0x0000ffff03007812 */ /* 0x000fe400078ec0ff */
[----:B------:R-:W-:-:S04]  /*3f20*/  LOP3.LUT R7, R7, 0xffff, RZ, 0xc0, !PT ;  /* 0x0000ffff07077812 */ /* 0x000fc800078ec0ff */
[----:B------:R-:W-:Y:S02]  /*3f30*/  IADD3 R35, PT, PT, R7, R35, R0 ;  /* 0x0000002307237210 */ /* 0x000fe40007ffe000 */
[----:B------:R-:W-:-:S04]  /*3f40*/  VIMNMX.U16x2 R90, PT, PT, R38, R90, !PT ;  /* 0x0000005a265a7248 */ /* 0x000fc80007fe0200 */
[----:B------:R-:W-:Y:S02]  /*3f50*/  PRMT R3, R90, 0x7610, R3 ;  /* 0x000076105a037816 */ /* 0x000fe40000000003 */
[----:B------:R-:W-:Y:S02]  /*3f60*/  VIMNMX.U16x2 R88, PT, PT, R26, R88, !PT ;  /* 0x000000581a587248 */ /* 0x000fe40007fe0200 */
[----:B------:R-:W-:Y:S02]  /*3f70*/  LOP3.LUT R134, R3, 0xffff, RZ, 0xc0, !PT ;  /* 0x0000ffff03867812 */ /* 0x000fe400078ec0ff */
[----:B------:R-:W-:-:S03]  /*3f80*/  VIMNMX.U16x2 R3, PT, PT, R38, R130, !PT ;  /* 0x0000008226037248 */ /* 0x000fc60007fe0200 */
[----:B------:R-:W-:-:S05]  /*3f90*/  IMAD.IADD R27, R134, 0x1, R27 ;  /* 0x00000001861b7824 */ /* 0x000fca00078e021b */
[----:B------:R-:W-:Y:S02]  /*3fa0*/  SEL R27, R27, 0x8ca6bff, !P5 ;  /* 0x08ca6bff1b1b7807 */ /* 0x000fe40006800000 */
[----:B---3--:R-:W-:Y:S02]  /*3fb0*/  VIMNMX.U16x2 R0, PT, PT, R36, R136, PT ;  /* 0x0000008824007248 */ /* 0x008fe40003fe0200 */
[----:B----4-:R-:W-:Y:S02]  /*3fc0*/  VIMNMX.U16x2 R2, PT, PT, R34, R138, PT ;  /* 0x0000008a22027248 */ /* 0x010fe40003fe0200 */
        /* <DEDUP_REMOVED lines=8> */
[C---:B------:R-:W-:Y:S02]  /*4050*/  VIMNMX.U16x2 R2, PT, PT, R38.reuse, R130, PT ;  /* 0x0000008226027248 */ /* 0x040fe40003fe0200 */
[----:B------:R-:W-:Y:S02]  /*4060*/  VIMNMX.U16x2 R0, PT, PT, R38, R132, PT ;  /* 0x0000008426007248 */ /* 0x000fe40003fe0200 */
[----:B------:R-:W-:Y:S02]  /*4070*/  LOP3.LUT R33, R2, 0xffff, RZ, 0xc0, !PT ;  /* 0x0000ffff02217812 */ /* 0x000fe400078ec0ff */
[----:B------:R-:W-:Y:S02]  /*4080*/  LOP3.LUT R7, R0, 0xffff, RZ, 0xc0, !PT ;  /* 0x0000ffff00077812 */ /* 0x000fe400078ec0ff */
[----:B------:R-:W-:-:S02]  /*4090*/  VIMNMX.U16x2 R2, PT, PT, R38, R128, !PT ;  /* 0x0000008026027248 */ /* 0x000fc40007fe0200 */
[----:B------:R-:W-:Y:S02]  /*40a0*/  VIMNMX.U16x2 R0, PT, PT, R38, R132, !PT ;  /* 0x0000008426007248 */ /* 0x000fe40007fe0200 */
[----:B------:R-:W-:Y:S02]  /*40b0*/  IADD3 R5, PT, PT, R90, -R5, -R7 ;  /* 0x800000055a057210 */ /* 0x000fe40007ffe807 */
[----:B------:R-:W-:Y:S02]  /*40c0*/  LOP3.LUT R90, R88, 0xffff, RZ, 0xc0, !PT ;  /* 0x0000ffff585a7812 */ /* 0x000fe400078ec0ff */
[----:B------:R-:W-:Y:S02]  /*40d0*/  LOP3.LUT R2, R2, 0xffff, RZ, 0xc0, !PT ;  /* 0x0000ffff02027812 */ /* 0x000fe400078ec0ff */
[----:B------:R-:W-:Y:S02]  /*40e0*/  IADD3 R31, PT, PT, R152, -R31, -R33 ;  /* 0x8000001f981f7210 */ /* 0x000fe40007ffe821 */
[----:B------:R-:W-:-:S02]  /*40f0*/  LOP3.LUT R88, R3, 0xffff, RZ, 0xc0, !PT ;  /* 0x0000ffff03587812 */ /* 0x000fc400078ec0ff */
[----:B------:R-:W-:Y:S01]  /*4100*/  LOP3.LUT R0, R0, 0xffff, RZ, 0xc0, !PT ;  /* 0x0000ffff00007812 */ /* 0x000fe200078ec0ff */
[----:B------:R-:W-:Y:S02]  /*4110*/  IMAD.IADD R29, R90, 0x1, R29 ;  /* 0x000000015a1d7824 */ /* 0x000fe400078e021d */
[----:B------:R-:W-:Y:S02]  /*4120*/  IMAD.IADD R2, R2, 0x1, R25 ;  /* 0x0000000102027824 */ /* 0x000fe400078e0219 */
[----:B------:R-:W-:Y:S02]  /*4130*/  IMAD.IADD R31, R88, 0x1, R31 ;  /* 0x00000001581f7824 */ /* 0x000fe400078e021f */
[----:B------:R-:W-:Y:S01]  /*4140*/  IMAD.IADD R25, R0, 0x1, R5 ;  /* 0x0000000100197824 */ /* 0x000fe200078e0205 */
[----:B------:R-:W-:Y:S02]  /*4150*/  SEL R0, R29, 0x8ca6bff, !P5 ;  /* 0x08ca6bff1d007807 */ /* 0x000fe40006800000 */
[----:B------:R-:W-:-:S02]  /*4160*/  SEL R7, R2, 0x8ca6bff, !P5 ;  /* 0x08ca6bff02077807 */ /* 0x000fc40006800000 */
[----:B------:R-:W-:Y:S02]  /*4170*/  SEL R5, R31, 0x8ca6bff, !P5 ;  /* 0x08ca6bff1f057807 */ /* 0x000fe40006800000 */
[----:B------:R-:W-:Y:S01]  /*4180*/  SEL R25, R25, 0x8ca6bff, !P5 ;  /* 0x08ca6bff19197807 */ /* 0x000fe20006800000 */
[C-C-:B------:R-:W-:Y:S01]  /*4190*/  IMAD R3, R148.reuse, 0x4, R9.reuse ;  /* 0x0000000494037824 */ /* 0x140fe200078e0209 */
[----:B------:R-:W-:Y:S01]  /*41a0*/  SEL R2, R27, 0x8ca6bff, !P3 ;  /* 0x08ca6bff1b027807 */ /* 0x000fe20005800000 */
[----:B------:R-:W-:Y:S01]  /*41b0*/  IMAD R88, R148, 0x4, R9 ;  /* 0x0000000494587824 */ /* 0x000fe200078e0209 */
[----:B------:R-:W-:Y:S02]  /*41c0*/  SEL R0, R0, 0x8ca6bff, !P0 ;  /* 0x08ca6bff00007807 */ /* 0x000fe40004000000 */
[----:B------:R-:W-:Y:S02]  /*41d0*/  SEL R7, R7, 0x8ca6bff, !P1 ;  /* 0x08ca6bff07077807 */ /* 0x000fe40004800000 */
[----:B------:R-:W-:-:S02]  /*41e0*/  SEL R5, R5, 0x8ca6bff, !P2 ;  /* 0x08ca6bff05057807 */ /* 0x000fc40005000000 */
[----:B------:R-:W-:Y:S01]  /*41f0*/  SEL R25, R25, 0x8ca6bff, !P4 ;  /* 0x08ca6bff19197807 */ /* 0x000fe20006000000 */
[----:B------:R0:W-:Y:S01]  /*4200*/  STL [R3+0x84], R2 ;  /* 0x0000840203007387 */ /* 0x0001e20000100800 */
[----:B------:R-:W-:-:S03]  /*4210*/  VIADD R148, R148, 0x1 ;  /* 0x0000000194947836 */ /* 0x000fc60000000000 */
[----:B------:R0:W-:Y:S04]  /*4220*/  STL [R3], R0 ;  /* 0x0000000003007387 */ /* 0x0001e80000100800 */
[----:B------:R0:W-:Y:S04]  /*4230*/  STL [R88+0x18c], R7 ;  /* 0x00018c0758007387 */ /* 0x0001e80000100800 */
[----:B------:R0:W-:Y:S04]  /*4240*/  STL [R88+0x108], R5 ;  /* 0x0001080558007387 */ /* 0x0001e80000100800 */
[----:B------:R0:W-:Y:S01]  /*4250*/  STL [R88+0x210], R25 ;  /* 0x0002101958007387 */ /* 0x0001e20000100800 */
[----:B------:R-:W-:-:S13]  /*4260*/  ISETP.NE.AND P5, PT, R148, 0x21, PT ;  /* 0x000000219400780c */ /* 0x000fda0003fa5270 */
[----:B0-----:R-:W-:Y:S05]  /*4270*/  @P5 BRA `(.L_x_1) ;  /* 0xffffffc400505947 */ /* 0x001fea000383ffff */
[----:B------:R-:W-:-:S13]  /*4280*/  ISETP.NE.AND P6, PT, R23, RZ, PT ;  /* 0x000000ff1700720c */ /* 0x000fda0003fc5270 */
[----:B------:R-:W-:Y:S05]  /*4290*/  @!P6 BRA `(.L_x_2) ;  /* 0xffffffbc00c0e947 */ /* 0x000fea000383ffff */
[C---:B------:R-:W-:Y:S01]  /*42a0*/  VIADD R2, R21.reuse, 0xfffffff2 ;  /* 0xfffffff215027836 */ /* 0x040fe20000000000 */
[----:B------:R-:W-:Y:S01]  /*42b0*/  UMOV UR4, 0xfffffff0 ;  /* 0xfffffff000047882 */ /* 0x000fe20000000000 */
[C---:B------:R-:W-:Y:S02]  /*42c0*/  VIADD R3, R21.reuse, 0xfffffff3 ;  /* 0xfffffff315037836 */ /* 0x040fe40000000000 */
[C---:B------:R-:W-:Y:S02]  /*42d0*/  VIADD R4, R21.reuse, 0xfffffff4 ;  /* 0xfffffff415047836 */ /* 0x040fe40000000000 */
[C---:B------:R-:W-:Y:S02]  /*42e0*/  VIADD R5, R21.reuse, 0xfffffff5 ;  /* 0xfffffff515057836 */ /* 0x040fe40000000000 */
[C---:B------:R-:W-:Y:S02]  /*42f0*/  VIADD R6, R21.reuse, 0xfffffff7 ;  /* 0xfffffff715067836 */ /* 0x040fe40000000000 */
[----:B------:R-:W-:-:S02]  /*4300*/  VIADD R7, R21, 0xfffffff8 ;  /* 0xfffffff815077836 */ /* 0x000fc40000000000 */
[C---:B------:R-:W-:Y:S02]  /*4310*/  VIADD R8, R21.reuse, 0xfffffff9 ;  /* 0xfffffff915087836 */ /* 0x040fe40000000000 */
        /* <DEDUP_REMOVED lines=21> */
[----:B------:R-:W-:Y:S02]  /*4470*/  VIADD R34, R21, 0x10 ;  /* 0x0000001015227836 */ /* 0x000fe40000000000 */
[----:B------:R-:W-:-:S02]  /*4480*/  VIADD R0, R1, 0x40 ;  /* 0x0000004001007836 */ /* 0x000fc40000000000 */
[----:B------:R-:W-:-:S07]  /*4490*/  IMAD.MOV.U32 R63, RZ, RZ, 0x8ca6bff ;  /* 0x08ca6bffff3f7424 */ /* 0x000fce00078e00ff */
.L_x_3:
[----:B------:R-:W2:Y:S04]  /*44a0*/  LDL R64, [R0+-0x40] ;  /* 0xffffc00000407983 */ /* 0x000ea80000100800 */
[----:B------:R-:W3:Y:S04]  /*44b0*/  LDL R62, [R0+-0x3c] ;  /* 0xffffc400003e7983 */ /* 0x000ee80000100800 */
[----:B------:R-:W4:Y:S04]  /*44c0*/  LDL R66, [R0+-0x38] ;  /* 0xffffc80000427983 */ /* 0x000f280000100800 */
[----:B------:R-:W5:Y:S04]  /*44d0*/  LDL R68, [R0+-0x34] ;  /* 0xffffcc0000447983 */ /* 0x000f680000100800 */
        /* <DEDUP_REMOVED lines=12> */
[----:B------:R-:W5:Y:S04]  /*45a0*/  LDL R52, [R0] ;  /* 0x0000000000347983 */ /* 0x000f680000100800 */
[----:B------:R-:W5:Y:S04]  /*45b0*/  LDL R51, [R0+0x4] ;  /* 0x0000040000337983 */ /* 0x000f680000100800 */
        /* <DEDUP_REMOVED lines=14> */
[----:B------:R0:W5:Y:S01]  /*46a0*/  LDL R36, [R0+0x40] ;  /* 0x0000400000247983 */ /* 0x0001620000100800 */
[----:B------:R-:W-:-:S04]  /*46b0*/  UIADD3 UR4, UPT, UPT, UR4, 0x1, URZ ;  /* 0x0000000104047890 */ /* 0x000fc8000fffe0ff */
[----:B------:R-:W-:Y:S01]  /*46c0*/  UISETP.NE.AND UP0, UPT, UR4, 0x11, UPT ;  /* 0x000000110400788c */ /* 0x000fe2000bf05270 */
[----:B0-----:R-:W-:Y:S01]  /*46d0*/  VIADD R0, R0, 0x84 ;  /* 0x0000008400007836 */ /* 0x001fe20000000000 */
[CC--:B--2---:R-:W-:Y:S02]  /*46e0*/  VIMNMX.U32 R61, PT, PT, R64.reuse, R63.reuse, PT ;  /* 0x0000003f403d7248 */ /* 0x0c4fe40003fe0000 */
[----:B------:R-:W-:Y:S02]  /*46f0*/  ISETP.GE.U32.AND P0, PT, R64, R63, PT ;  /* 0x0000003f4000720c */ /* 0x000fe40003f06070 */
[----:B---3--:R-:W-:Y:S02]  /*4700*/  ISETP.GE.U32.AND P4, PT, R62, R61, PT ;  /* 0x0000003d3e00720c */ /* 0x008fe40003f86070 */
[----:B------:R-:W-:Y:S02]  /*4710*/  VIMNMX.U32 R61, PT, PT, R61, R62, PT ;  /* 0x0000003e3d3d7248 */ /* 0x000fe40003fe0000 */
[----:B------:R-:W-:-:S02]  /*4720*/  SEL R65, R17, R76, !P0 ;  /* 0x0000004c11417207 */ /* 0x000fc40004000000 */
[----:B----4-:R-:W-:Y:S02]  /*4730*/  VIMNMX.U32 R67, PT, PT, R61, R66, PT ;  /* 0x000000423d437248 */ /* 0x010fe40003fe0000 */
[----:B------:R-:W-:Y:S02]  /*4740*/  ISETP.GE.U32.AND P0, PT, R66, R61, PT ;  /* 0x0000003d4200720c */ /* 0x000fe40003f06070 */
[----:B-----5:R-:W-:Y:S02]  /*4750*/  VIMNMX.U32 R62, PT, PT, R67, R68, PT ;  /* 0x00000044433e7248 */ /* 0x020fe40003fe0000 */
[----:B------:R-:W-:Y:S01]  /*4760*/  ISETP.GE.U32.AND P1, PT, R68, R67, PT ;  /* 0x000000434400720c */ /* 0x000fe20003f26070 */
[----:B------:R-:W-:Y:S01]  /*4770*/  @!P4 VIADD R65, R21, 0xfffffff1 ;  /* 0xfffffff11541c836 */ /* 0x000fe20000000000 */
[----:B------:R-:W-:Y:S02]  /*4780*/  VIMNMX.U32 R69, PT, PT, R62, R59, PT ;  /* 0x0000003b3e457248 */ /* 0x000fe40003fe0000 */
[----:B------:R-:W-:-:S02]  /*4790*/  ISETP.LT.U32.OR P4, PT, R64, R63, !P4 ;  /* 0x0000003f4000720c */ /* 0x000fc40006781470 */
[----:B------:R-:W-:Y:S02]  /*47a0*/  VIMNMX.U32 R67, PT, PT, R69, R70, PT ;  /* 0x0000004645437248 */ /* 0x000fe40003fe0000 */
[----:B------:R-:W-:Y:S02]  /*47b0*/  SEL R68, R2, R65, !P0 ;  /* 0x0000004102447207 */ /* 0x000fe40004000000 */
[----:B------:R-:W-:Y:S02]  /*47c0*/  ISETP.GE.U32.AND P2, PT, R58, R67, PT ;  /* 0x000000433a00720c */ /* 0x000fe40003f46070 */
[----:B------:R-:W-:Y:S02]  /*47d0*/  SEL R65, R3, R68, !P1 ;  /* 0x0000004403417207 */ /* 0x000fe40004800000 */
[----:B------:R-:W-:Y:S02]  /*47e0*/  ISETP.GE.U32.AND P0, PT, R59, R62, PT ;  /* 0x0000003e3b00720c */ /* 0x000fe40003f06070 */
[----:B------:R-:W-:-:S02]  /*47f0*/  ISETP.GE.U32.AND P5, PT, R70, R69, PT ;  /* 0x000000454600720c */ /* 0x000fc40003fa6070 */
[----:B------:R-:W-:Y:S02]  /*4800*/  SEL R68, R4, R65, !P0 ;  /* 0x0000004104447207 */ /* 0x000fe40004000000 */
[----:B------:R-:W-:Y:S02]  /*4810*/  VIMNMX.U32 R65, PT, PT, R67, R58, PT ;  /* 0x0000003a43417248 */ /* 0x000fe40003fe0000 */
[----:B------:R-:W-:Y:S01]  /*4820*/  SEL R69, R5, R68, !P5 ;  /* 0x0000004405457207 */ /* 0x000fe20006800000 */
[----:B------:R-:W-:Y:S01]  /*4830*/  @!P2 VIADD R69, R21, 0xfffffff6 ;  /* 0xfffffff61545a836 */ /* 0x000fe20000000000 */
[----:B------:R-:W-:Y:S02]  /*4840*/  ISETP.GE.U32.AND P3, PT, R72, R65, PT ;  /* 0x000000414800720c */ /* 0x000fe40003f66070 */
[----:B------:R-:W-:Y:S02]  /*4850*/  VIMNMX.U32 R72, PT, PT, R65, R72, PT ;  /* 0x0000004841487248 */ /* 0x000fe40003fe0000 */
[----:B------:R-:W-:-:S02]  /*4860*/  SEL R68, R6, R69, !P3 ;  /* 0x0000004506447207 */ /* 0x000fc40005800000 */
[----:B------:R-:W-:Y:S02]  /*4870*/  VIMNMX.U32 R65, PT, PT, R72, R55, PT ;  /* 0x0000003748417248 */ /* 0x000fe40003fe0000 */
[----:B------:R-:W-:Y:S02]  /*4880*/  ISETP.GE.U32.AND P0, PT, R55, R72, PT ;  /* 0x000000483700720c */ /* 0x000fe40003f06070 */
[----:B------:R-:W-:Y:S02]  /*4890*/  VIMNMX.U32 R69, PT, PT, R65, R74, PT ;  /* 0x0000004a41457248 */ /* 0x000fe40003fe0000 */
[----:B------:R-:W-:Y:S02]  /*48a0*/  ISETP.GE.U32.AND P2, PT, R74, R65, PT ;  /* 0x000000414a00720c */ /* 0x000fe40003f46070 */
[----:B------:R-:W-:Y:S02]  /*48b0*/  VIMNMX.U32 R70, PT, PT, R69, R56, PT ;  /* 0x0000003845467248 */ /* 0x000fe40003fe0000 */
[----:B------:R-:W-:-:S02]  /*48c0*/  SEL R65, R7, R68, !P0 ;  /* 0x0000004407417207 */ /* 0x000fc40004000000 */
[----:B------:R-:W-:Y:S02]  /*48d0*/  ISETP.GE.U32.AND P0, PT, R71, R70, PT ;  /* 0x000000464700720c */ /* 0x000fe40003f06070 */
[----:B------:R-:W-:Y:S02]  /*48e0*/  VIMNMX.U32 R71, PT, PT, R70, R71, PT ;  /* 0x0000004746477248 */ /* 0x000fe40003fe0000 */
[----:B------:R-:W-:Y:S01]  /*48f0*/  ISETP.LT.U32.OR P1, PT, R66, R61, !P1 ;  /* 0x0000003d4200720c */ /* 0x000fe20004f21470 */
[----:B------:R-:W-:Y:S01]  /*4900*/  VIADD R61, R150, 0xfffffff0 ;  /* 0xfffffff0963d7836 */ /* 0x000fe20000000000 */
[----:B------:R-:W-:Y:S01]  /*4910*/  SEL R68, R8, R65, !P2 ;  /* 0x0000004108447207 */ /* 0x000fe20005000000 */
[----:B------:R-:W-:Y:S01]  /*4920*/  VIADD R150, R150, 0x1 ;  /* 0x0000000196967836 */ /* 0x000fe20000000000 */
[----:B------:R-:W-:Y:S02]  /*4930*/  ISETP.GE.U32.AND P6, PT, R56, R69, PT ;  /* 0x000000453800720c */ /* 0x000fe40003fc6070 */
[----:B------:R-:W-:-:S02]  /*4940*/  VIMNMX.U32 R66, PT, PT, R71, R54, PT ;  /* 0x0000003647427248 */ /* 0x000fc40003fe0000 */
[----:B------:R-:W-:Y:S02]  /*4950*/  SEL R63, R9, R68, !P6 ;  /* 0x00000044093f7207 */ /* 0x000fe40007000000 */
[----:B------:R-:W-:Y:S02]  /*4960*/  SEL R68, R61, R60, P4 ;  /* 0x0000003c3d447207 */ /* 0x000fe40002000000 */
[----:B------:R-:W-:Y:S02]  /*4970*/  VIMNMX.U32 R60, PT, PT, R66, R45, PT ;  /* 0x0000002d423c7248 */ /* 0x000fe40003fe0000 */
[----:B------:R-:W-:Y:S02]  /*4980*/  SEL R64, R10, R63, !P0 ;  /* 0x0000003f0a407207 */ /* 0x000fe40004000000 */
[----:B------:R-:W-:Y:S02]  /*4990*/  ISETP.GE.U32.AND P6, PT, R54, R71, PT ;  /* 0x000000473600720c */ /* 0x000fe40003fc6070 */
[----:B------:R-:W-:-:S02]  /*49a0*/  ISETP.LT.U32.OR P5, PT, R59, R62, !P5 ;  /* 0x0000003e3b00720c */ /* 0x000fc40006fa1470 */
[----:B------:R-:W-:Y:S02]  /*49b0*/  VIMNMX.U32 R62, PT, PT, R60, R53, PT ;  /* 0x000000353c3e7248 */ /* 0x000fe40003fe0000 */
[----:B------:R-:W-:Y:S02]  /*49c0*/  ISETP.GE.U32.AND P4, PT, R45, R66, PT ;  /* 0x000000422d00720c */ /* 0x000fe40003f86070 */
[----:B------:R-:W-:Y:S02]  /*49d0*/  SEL R45, R11, R64, !P6 ;  /* 0x000000400b2d7207 */ /* 0x000fe40007000000 */
[----:B------:R-:W-:Y:S02]  /*49e0*/  VIMNMX.U32 R59, PT, PT, R62, R57, PT ;  /* 0x000000393e3b7248 */ /* 0x000fe40003fe0000 */
[----:B------:R-:W-:Y:S02]  /*49f0*/  SEL R68, R61, R68, P1 ;  /* 0x000000443d447207 */ /* 0x000fe40000800000 */
[----:B------:R-:W-:-:S02]  /*4a00*/  SEL R45, R12, R45, !P4 ;  /* 0x0000002d0c2d7207 */ /* 0x000fc40006000000 */
[----:B------:R-:W-:Y:S02]  /*4a10*/  ISETP.GE.U32.AND P6, PT, R53, R60, PT ;  /* 0x0000003c3500720c */ /* 0x000fe40003fc6070 */
[----:B------:R-:W-:Y:S02]  /*4a20*/  ISETP.GE.U32.AND P1, PT, R57, R62, PT ;  /* 0x0000003e3900720c */ /* 0x000fe40003f26070 */
[----:B------:R-:W-:Y:S02]  /*4a30*/  VIMNMX.U32 R62, PT, PT, R59, R52, PT ;  /* 0x000000343b3e7248 */ /* 0x000fe40003fe0000 */
[----:B------:R-:W-:Y:S02]  /*4a40*/  ISETP.LT.U32.OR P3, PT, R58, R67, !P3 ;  /* 0x000000433a00720c */ /* 0x000fe40005f61470 */
[----:B------:R-:W-:Y:S02]  /*4a50*/  SEL R58, R14, R45, !P6 ;  /* 0x0000002d0e3a7207 */ /* 0x000fe40007000000 */
[----:B------:R-:W-:-:S02]  /*4a60*/  ISETP.LT.U32.OR P0, PT, R56, R69, !P0 ;  /* 0x000000453800720c */ /* 0x000fc40004701470 */
[----:B------:R-:W-:Y:S02]  /*4a70*/  VIMNMX.U32 R56, PT, PT, R62, R51, PT ;  /* 0x000000333e387248 */ /* 0x000fe40003fe0000 */
[----:B------:R-:W-:Y:S02]  /*4a80*/  SEL R68, R61, R68, P5 ;  /* 0x000000443d447207 */ /* 0x000fe40002800000 */
[----:B------:R-:W-:Y:S02]  /*4a90*/  SEL R58, R15, R58, !P1 ;  /* 0x0000003a0f3a7207 */ /* 0x000fe40004800000 */
[----:B------:R-:W-:Y:S02]  /*4aa0*/  ISETP.GE.U32.AND P6, PT, R52, R59, PT ;  /* 0x0000003b3400720c */ /* 0x000fe40003fc6070 */
[----:B------:R-:W-:Y:S02]  /*4ab0*/  ISETP.GE.U32.AND P5, PT, R51, R62, PT ;  /* 0x0000003e3300720c */ /* 0x000fe40003fa6070 */
[----:B------:R-:W-:-:S02]  /*4ac0*/  VIMNMX.U32 R62, PT, PT, R56, R49, PT ;  /* 0x00000031383e7248 */ /* 0x000fc40003fe0000 */
[----:B------:R-:W-:Y:S02]  /*4ad0*/  SEL R45, R21, R58, !P6 ;  /* 0x0000003a152d7207 */ /* 0x000fe40007000000 */
[----:B------:R-:W-:Y:S02]  /*4ae0*/  ISETP.LT.U32.OR P4, PT, R54, R71, !P4 ;  /* 0x000000473600720c */ /* 0x000fe40006781470 */
[----:B------:R-:W-:Y:S02]  /*4af0*/  VIMNMX.U32 R54, PT, PT, R62, R35, PT ;  /* 0x000000233e367248 */ /* 0x000fe40003fe0000 */
[----:B------:R-:W-:Y:S02]  /*4b00*/  SEL R45, R16, R45, !P5 ;  /* 0x0000002d102d7207 */ /* 0x000fe40006800000 */
[----:B------:R-:W-:Y:S02]  /*4b10*/  ISETP.GE.U32.AND P6, PT, R49, R56, PT ;  /* 0x000000383100720c */ /* 0x000fe40003fc6070 */
[----:B------:R-:W-:-:S02]  /*4b20*/  VIMNMX.U32 R51, PT, PT, R54, R41, PT ;  /* 0x0000002936337248 */ /* 0x000fc40003fe0000 */
[----:B------:R-:W-:Y:S02]  /*4b30*/  ISETP.LT.U32.OR P2, PT, R55, R72, !P2 ;  /* 0x000000483700720c */ /* 0x000fe40005741470 */
[----:B------:R-:W-:Y:S02]  /*4b40*/  SEL R68, R61, R68, P3 ;  /* 0x000000443d447207 */ /* 0x000fe40001800000 */
[----:B------:R-:W-:Y:S02]  /*4b50*/  ISETP.GE.U32.AND P3, PT, R35, R62, PT ;  /* 0x0000003e2300720c */ /* 0x000fe40003f66070 */
[----:B------:R-:W-:Y:S02]  /*4b60*/  SEL R45, R18, R45, !P6 ;  /* 0x0000002d122d7207 */ /* 0x000fe40007000000 */
[----:B------:R-:W-:Y:S02]  /*4b70*/  ISETP.LT.U32.OR P5, PT, R52, R59, !P5 ;  /* 0x0000003b3400720c */ /* 0x000fe40006fa1470 */
[----:B------:R-:W-:-:S02]  /*4b80*/  VIMNMX.U32 R52, PT, PT, R51, R50, PT ;  /* 0x0000003233347248 */ /* 0x000fc40003fe0000 */
[----:B------:R-:W-:Y:S02]  /*4b90*/  SEL R68, R61, R68, P2 ;  /* 0x000000443d447207 */ /* 0x000fe40001000000 */
[----:B------:R-:W-:Y:S02]  /*4ba0*/  SEL R45, R20, R45, !P3 ;  /* 0x0000002d142d7207 */ /* 0x000fe40005800000 */
[----:B------:R-:W-:Y:S02]  /*4bb0*/  ISETP.GE.U32.AND P2, PT, R41, R54, PT ;  /* 0x000000362900720c */ /* 0x000fe40003f46070 */
[----:B------:R-:W-:Y:S02]  /*4bc0*/  VIMNMX.U32 R35, PT, PT, R52, R47, PT ;  /* 0x0000002f34237248 */ /* 0x000fe40003fe0000 */
[----:B------:R-:W-:Y:S02]  /*4bd0*/  ISETP.GE.U32.AND P6, PT, R50, R51, PT ;  /* 0x000000333200720c */ /* 0x000fe40003fc6070 */
[----:B------:R-:W-:-:S02]  /*4be0*/  SEL R50, R22, R45, !P2 ;  /* 0x0000002d16327207 */ /* 0x000fc40005000000 */
[----:B------:R-:W-:Y:S02]  /*4bf0*/  VIMNMX.U32 R45, PT, PT, R35, R48, PT ;  /* 0x00000030232d7248 */ /* 0x000fe40003fe0000 */
[----:B------:R-:W-:Y:S02]  /*4c00*/  SEL R68, R61, R68, P0 ;  /* 0x000000443d447207 */ /* 0x000fe40000000000 */
[----:B------:R-:W-:Y:S02]  /*4c10*/  ISETP.GE.U32.AND P0, PT, R48, R35, PT ;  /* 0x000000233000720c */ /* 0x000fe40003f06070 */
[----:B------:R-:W-:Y:S02]  /*4c20*/  SEL R35, R23, R50, !P6 ;  /* 0x0000003217237207 */ /* 0x000fe40007000000 */
[----:B------:R-:W-:Y:S02]  /*4c30*/  VIMNMX.U32 R50, PT, PT, R45, R46, PT ;  /* 0x0000002e2d327248 */ /* 0x000fe40003fe0000 */
[----:B------:R-:W-:-:S02]  /*4c40*/  ISETP.GE.U32.AND P2, PT, R47, R52, PT ;  /* 0x000000342f00720c */ /* 0x000fc40003f46070 */
[----:B------:R-:W-:Y:S02]  /*4c50*/  ISETP.LT.U32.OR P6, PT, R41, R54, !P6 ;  /* 0x000000362900720c */ /* 0x000fe400077c1470 */
[----:B------:R-:W-:Y:S02]  /*4c60*/  VIMNMX.U32 R54, PT, PT, R50, R37, PT ;  /* 0x0000002532367248 */ /* 0x000fe40003fe0000 */
[----:B------:R-:W-:Y:S02]  /*4c70*/  SEL R48, R24, R35, !P2 ;  /* 0x0000002318307207 */ /* 0x000fe40005000000 */
[----:B------:R-:W-:Y:S02]  /*4c80*/  ISETP.LT.U32.OR P1, PT, R53, R60, !P1 ;  /* 0x0000003c3500720c */ /* 0x000fe40004f21470 */
[----:B------:R-:W-:Y:S02]  /*4c90*/  SEL R68, R61, R68, P4 ;  /* 0x000000443d447207 */ /* 0x000fe40002000000 */
[----:B------:R-:W-:-:S02]  /*4ca0*/  VIMNMX.U32 R41, PT, PT, R54, R43, PT ;  /* 0x0000002b36297248 */ /* 0x000fc40003fe0000 */
[----:B------:R-:W-:Y:S02]  /*4cb0*/  ISETP.LT.U32.OR P2, PT, R47, R52, !P0 ;  /* 0x000000342f00720c */ /* 0x000fe40004741470 */
[----:B------:R-:W-:Y:S02]  /*4cc0*/  SEL R35, R25, R48, !P0 ;  /* 0x0000003019237207 */ /* 0x000fe40004000000 */
[----:B------:R-:W-:Y:S02]  /*4cd0*/  SEL R68, R61, R68, P1 ;  /* 0x000000443d447207 */ /* 0x000fe40000800000 */
[----:B------:R-:W-:Y:S02]  /*4ce0*/  ISETP.GE.U32.AND P0, PT, R46, R45, PT ;  /* 0x0000002d2e00720c */ /* 0x000fe40003f06070 */
[----:B------:R-:W-:Y:S02]  /*4cf0*/  ISETP.GE.U32.AND P1, PT, R37, R50, PT ;  /* 0x000000322500720c */ /* 0x000fe40003f26070 */
[----:B------:R-:W-:-:S02]  /*4d00*/  VIMNMX.U32 R37, PT, PT, R41, R44, PT ;  /* 0x0000002c29257248 */ /* 0x000fc40003fe0000 */
[----:B------:R-:W-:Y:S02]  /*4d10*/  SEL R48, R26, R35, !P0 ;  /* 0x000000231a307207 */ /* 0x000fe40004000000 */
[----:B------:R-:W-:Y:S02]  /*4d20*/  ISETP.LT.U32.OR P3, PT, R49, R56, !P3 ;  /* 0x000000383100720c */ /* 0x000fe40005f61470 */
[----:B------:R-:W-:Y:S02]  /*4d30*/  SEL R68, R61, R68, P5 ;  /* 0x000000443d447207 */ /* 0x000fe40002800000 */
[----:B------:R-:W-:Y:S02]  /*4d40*/  ISETP.LT.U32.OR P0, PT, R46, R45, !P1 ;  /* 0x0000002d2e00720c */ /* 0x000fe40004f01470 */
[----:B------:R-:W-:Y:S02]  /*4d50*/  VIMNMX.U32 R46, PT, PT, R37, R42, PT ;  /* 0x0000002a252e7248 */ /* 0x000fe40003fe0000 */
[----:B------:R-:W-:-:S02]  /*4d60*/  SEL R68, R61, R68, P3 ;  /* 0x000000443d447207 */ /* 0x000fc40001800000 */
[----:B------:R-:W-:Y:S02]  /*4d70*/  SEL R35, R27, R48, !P1 ;  /* 0x000000301b237207 */ /* 0x000fe40004800000 */
[----:B------:R-:W-:Y:S02]  /*4d80*/  VIMNMX.U32 R45, PT, PT, R46, R39, PT ;  /* 0x000000272e2d7248 */ /* 0x000fe40003fe0000 */
[----:B------:R-:W-:Y:S02]  /*4d90*/  ISETP.GE.U32.AND P1, PT, R43, R54, PT ;  /* 0x000000362b00720c */ /* 0x000fe40003f26070 */
[----:B------:R-:W-:Y:S02]  /*4da0*/  ISETP.GE.U32.AND P3, PT, R44, R41, PT ;  /* 0x000000292c00720c */ /* 0x000fe40003f66070 */
[----:B------:R-:W-:Y:S02]  /*4db0*/  SEL R68, R61, R68, P6 ;  /* 0x000000443d447207 */ /* 0x000fe40003000000 */
[----:B------:R-:W-:-:S02]  /*4dc0*/  VIMNMX.U32 R41, PT, PT, R45, R38, PT ;  /* 0x000000262d297248 */ /* 0x000fc40003fe0000 */
[----:B------:R-:W-:Y:S02]  /*4dd0*/  SEL R44, R28, R35, !P1 ;  /* 0x000000231c2c7207 */ /* 0x000fe40004800000 */
[----:B------:R-:W-:Y:S02]  /*4de0*/  SEL R68, R61, R68, P2 ;  /* 0x000000443d447207 */ /* 0x000fe40001000000 */
[----:B------:R-:W-:Y:S02]  /*4df0*/  VIMNMX.U32 R63, PT, PT, R41, R40, PT ;  /* 0x00000028293f7248 */ /* 0x000fe40003fe0000 */
[----:B------:R-:W-:Y:S02]  /*4e00*/  SEL R35, R29, R44, !P3 ;  /* 0x0000002c1d237207 */ /* 0x000fe40005800000 */
[----:B------:R-:W-:Y:S02]  /*4e10*/  ISETP.GE.U32.AND P2, PT, R42, R37, PT ;  /* 0x000000252a00720c */ /* 0x000fe40003f46070 */
[----:B------:R-:W-:-:S02]  /*4e20*/  SEL R68, R61, R68, P0 ;  /* 0x000000443d447207 */ /* 0x000fc40000000000 */
[----:B------:R-:W-:Y:S02]  /*4e30*/  ISETP.LT.U32.OR P1, PT, R43, R54, !P3 ;  /* 0x000000362b00720c */ /* 0x000fe40005f21470 */
[----:B------:R-:W-:Y:S02]  /*4e40*/  ISETP.GE.U32.AND P0, PT, R36, R63, PT ;  /* 0x0000003f2400720c */ /* 0x000fe40003f06070 */
[----:B------:R-:W-:Y:S02]  /*4e50*/  ISETP.GE.U32.AND P3, PT, R39, R46, PT ;  /* 0x0000002e2700720c */ /* 0x000fe40003f66070 */
[----:B------:R-:W-:Y:S02]  /*4e60*/  SEL R44, R30, R35, !P2 ;  /* 0x000000231e2c7207 */ /* 0x000fe40005000000 */
[----:B------:R-:W-:Y:S02]  /*4e70*/  ISETP.LT.U32.OR P2, PT, R42, R37, !P3 ;  /* 0x000000252a00720c */ /* 0x000fe40005f41470 */
[----:B------:R-:W-:-:S02]  /*4e80*/  ISETP.GE.U32.AND P4, PT, R40, R41, PT ;  /* 0x000000292800720c */ /* 0x000fc40003f86070 */
[----:B------:R-:W-:Y:S02]  /*4e90*/  SEL R68, R61, R68, P1 ;  /* 0x000000443d447207 */ /* 0x000fe40000800000 */
[----:B------:R-:W-:Y:S02]  /*4ea0*/  SEL R35, R31, R44, !P3 ;  /* 0x0000002c1f237207 */ /* 0x000fe40005800000 */
[CC--:B------:R-:W-:Y:S02]  /*4eb0*/  ISETP.GE.U32.AND P3, PT, R38.reuse, R45.reuse, PT ;  /* 0x0000002d2600720c */ /* 0x0c0fe40003f66070 */
[----:B------:R-:W-:Y:S02]  /*4ec0*/  ISETP.LT.U32.OR P1, PT, R38, R45, !P4 ;  /* 0x0000002d2600720c */ /* 0x000fe40006721470 */
[----:B------:R-:W-:Y:S02]  /*4ed0*/  SEL R68, R61, R68, P2 ;  /* 0x000000443d447207 */ /* 0x000fe40001000000 */
[----:B------:R-:W-:-:S02]  /*4ee0*/  SEL R38, R32, R35, !P3 ;  /* 0x0000002320267207 */ /* 0x000fc40005800000 */
[----:B------:R-:W-:Y:S02]  /*4ef0*/  @P0 SEL R61, R61, R68, P1 ;  /* 0x000000443d3d0207 */ /* 0x000fe40000800000 */
[----:B------:R-:W-:Y:S02]  /*4f00*/  SEL R35, R33, R38, !P4 ;  /* 0x0000002621237207 */ /* 0x000fe40006000000 */
[----:B------:R-:W-:Y:S01]  /*4f10*/  VIMNMX.U32 R63, PT, PT, R63, R36, PT ;  /* 0x000000243f3f7248 */ /* 0x000fe20003fe0000 */
[----:B------:R-:W-:Y:S01]  /*4f20*/  IMAD.MOV.U32 R60, RZ, RZ, R61 ;  /* 0x000000ffff3c7224 */ /* 0x000fe200078e003d */
[----:B------:R-:W-:Y:S01]  /*4f30*/  SEL R76, R34, R35, !P0 ;  /* 0x00000023224c7207 */ /* 0x000fe20004000000 */
[----:B------:R-:W-:Y:S06]  /*4f40*/  BRA.U UP0, `(.L_x_3) ;  /* 0xfffffff500547547 */ /* 0x000fec000b83ffff */
[----:B------:R-:W0:Y:S01]  /*4f50*/  LDC R0, c[0x0][0x3a0] ;  /* 0x0000e800ff007b82 */ /* 0x000e220000000800 */
[----:B------:R-:W1:Y:S01]  /*4f60*/  LDCU.64 UR4, c[0x0][0x388] ;  /* 0x00007100ff0477ac */ /* 0x000e620008000a00 */
[----:B------:R-:W-:-:S04]  /*4f70*/  IMAD.MOV.U32 R3, RZ, RZ, 0x7800 ;  /* 0x00007800ff037424 */ /* 0x000fc800078e00ff */
[----:B0-----:R-:W-:-:S04]  /*4f80*/  IMAD R0, R0, R3, -0x7800 ;  /* 0xffff880000007424 */ /* 0x001fc800078e0203 */
[----:B------:R-:W-:-:S04]  /*4f90*/  IMAD R61, R61, 0xc0, R0 ;  /* 0x000000c03d3d7824 */ /* 0x000fc800078e0200 */
[----:B------:R-:W-:-:S05]  /*4fa0*/  IMAD.IADD R61, R76, 0x1, R61 ;  /* 0x000000014c3d7824 */ /* 0x000fca00078e023d */
[----:B-1----:R-:W-:-:S04]  /*4fb0*/  IADD3 R2, P0, PT, R61, UR4, RZ ;  /* 0x000000043d027c10 */ /* 0x002fc8000ff1e0ff */
[----:B------:R-:W-:Y:S01]  /*4fc0*/  LEA.HI.X.SX32 R3, R61, UR5, 0x1, P0 ;  /* 0x000000053d037c11 */ /* 0x000fe200080f0eff */
[----:B------:R-:W0:Y:S04]  /*4fd0*/  LDCU.64 UR4, c[0x0][0x390] ;  /* 0x00007200ff0477ac */ /* 0x000e280008000a00 */
[----:B------:R-:W2:Y:S01]  /*4fe0*/  LDG.E.U8 R7, desc[UR6][R2.64] ;  /* 0x0000000602077981 */ /* 0x000ea2000c1e1100 */
[----:B0-----:R-:W-:-:S04]  /*4ff0*/  IADD3 R4, P0, PT, R19, UR4, RZ ;  /* 0x0000000413047c10 */ /* 0x001fc8000ff1e0ff */
[----:B------:R-:W-:-:S05]  /*5000*/  IADD3.X R5, PT, PT, R13, UR5, RZ, P0, !PT ;  /* 0x000000050d057c10 */ /* 0x000fca00087fe4ff */
[----:B--2---:R0:W-:Y:S04]  /*5010*/  STG.E.U8 desc[UR6][R4.64], R7 ;  /* 0x0000000704007986 */ /* 0x0041e8000c101106 */
[----:B------:R-:W2:Y:S04]  /*5020*/  LDG.E.U8 R9, desc[UR6][R2.64+0x1] ;  /* 0x0000010602097981 */ /* 0x000ea8000c1e1100 */
[----:B--2---:R1:W-:Y:S04]  /*5030*/  STG.E.U8 desc[UR6][R4.64+0x1], R9 ;  /* 0x0000010904007986 */ /* 0x0043e8000c101106 */
[----:B------:R-:W2:Y:S04]  /*5040*/  LDG.E.U8 R11, desc[UR6][R2.64+0x2] ;  /* 0x00000206020b7981 */ /* 0x000ea8000c1e1100 */
[----:B--2---:R2:W-:Y:S04]  /*5050*/  STG.E.U8 desc[UR6][R4.64+0x2], R11 ;  /* 0x0000020b04007986 */ /* 0x0045e8000c101106 */
[----:B------:R-:W3:Y:S04]  /*5060*/  LDG.E.U8 R13, desc[UR6][R2.64+0x3] ;  /* 0x00000306020d7981 */ /* 0x000ee8000c1e1100 */
[----:B---3--:R3:W-:Y:S04]  /*5070*/  STG.E.U8 desc[UR6][R4.64+0x3], R13 ;  /* 0x0000030d04007986 */ /* 0x0087e8000c101106 */
[----:B------:R-:W4:Y:S04]  /*5080*/  LDG.E.U8 R15, desc[UR6][R2.64+0x4] ;  /* 0x00000406020f7981 */ /* 0x000f28000c1e1100 */
[----:B----4-:R4:W-:Y:S04]  /*5090*/  STG.E.U8 desc[UR6][R4.64+0x4], R15 ;  /* 0x0000040f04007986 */ /* 0x0109e8000c101106 */
[----:B------:R-:W5:Y:S04]  /*50a0*/  LDG.E.U8 R17, desc[UR6][R2.64+0x5] ;  /* 0x0000050602117981 */ /* 0x000f68000c1e1100 */
[----:B-----5:R5:W-:Y:S04]  /*50b0*/  STG.E.U8 desc[UR6][R4.64+0x5], R17 ;  /* 0x0000051104007986 */ /* 0x020be8000c101106 */
[----:B0-----:R-:W2:Y:S04]  /*50c0*/  LDG.E.U8 R7, desc[UR6][R2.64+0xc0] ;  /* 0x0000c00602077981 */ /* 0x001ea8000c1e1100 */
[----:B--2---:R0:W-:Y:S04]  /*50d0*/  STG.E.U8 desc[UR6][R4.64+0xc0], R7 ;  /* 0x0000c00704007986 */ /* 0x0041e8000c101106 */
[----:B-1----:R-:W2:Y:S04]  /*50e0*/  LDG.E.U8 R9, desc[UR6][R2.64+0xc1] ;  /* 0x0000c10602097981 */ /* 0x002ea8000c1e1100 */
[----:B--2---:R1:W-:Y:S04]  /*50f0*/  STG.E.U8 desc[UR6][R4.64+0xc1], R9 ;  /* 0x0000c10904007986 */ /* 0x0043e8000c101106 */
[----:B------:R-:W2:Y:S04]  /*5100*/  LDG.E.U8 R11, desc[UR6][R2.64+0xc2] ;  /* 0x0000c206020b7981 */ /* 0x000ea8000c1e1100 */
[----:B--2---:R2:W-:Y:S04]  /*5110*/  STG.E.U8 desc[UR6][R4.64+0xc2], R11 ;  /* 0x0000c20b04007986 */ /* 0x0045e8000c101106 */
[----:B---3--:R-:W3:Y:S04]  /*5120*/  LDG.E.U8 R13, desc[UR6][R2.64+0xc3] ;  /* 0x0000c306020d7981 */ /* 0x008ee8000c1e1100 */
[----:B---3--:R3:W-:Y:S04]  /*5130*/  STG.E.U8 desc[UR6][R4.64+0xc3], R13 ;  /* 0x0000c30d04007986 */ /* 0x0087e8000c101106 */
[----:B----4-:R-:W4:Y:S04]  /*5140*/  LDG.E.U8 R15, desc[UR6][R2.64+0xc4] ;  /* 0x0000c406020f7981 */ /* 0x010f28000c1e1100 */
[----:B----4-:R4:W-:Y:S04]  /*5150*/  STG.E.U8 desc[UR6][R4.64+0xc4], R15 ;  /* 0x0000c40f04007986 */ /* 0x0109e8000c101106 */
[----:B-----5:R-:W5:Y:S04]  /*5160*/  LDG.E.U8 R17, desc[UR6][R2.64+0xc5] ;  /* 0x0000c50602117981 */ /* 0x020f68000c1e1100 */
        /* <DEDUP_REMOVED lines=26> */
[----:B--2---:R-:W-:Y:S04]  /*5310*/  STG.E.U8 desc[UR6][R4.64+0x300], R7 ;  /* 0x0003000704007986 */ /* 0x004fe8000c101106 */
[----:B-1----:R-:W2:Y:S04]  /*5320*/  LDG.E.U8 R9, desc[UR6][R2.64+0x301] ;  /* 0x0003010602097981 */ /* 0x002ea8000c1e1100 */
[----:B--2---:R-:W-:Y:S04]  /*5330*/  STG.E.U8 desc[UR6][R4.64+0x301], R9 ;  /* 0x0003010904007986 */ /* 0x004fe8000c101106 */
[----:B------:R-:W2:Y:S04]  /*5340*/  LDG.E.U8 R11, desc[UR6][R2.64+0x302] ;  /* 0x00030206020b7981 */ /* 0x000ea8000c1e1100 */
[----:B--2---:R-:W-:Y:S04]  /*5350*/  STG.E.U8 desc[UR6][R4.64+0x302], R11 ;  /* 0x0003020b04007986 */ /* 0x004fe8000c101106 */
[----:B---3--:R-:W2:Y:S04]  /*5360*/  LDG.E.U8 R13, desc[UR6][R2.64+0x303] ;  /* 0x00030306020d7981 */ /* 0x008ea8000c1e1100 */
[----:B--2---:R-:W-:Y:S04]  /*5370*/  STG.E.U8 desc[UR6][R4.64+0x303], R13 ;  /* 0x0003030d04007986 */ /* 0x004fe8000c101106 */
[----:B----4-:R-:W2:Y:S04]  /*5380*/  LDG.E.U8 R15, desc[UR6][R2.64+0x304] ;  /* 0x00030406020f7981 */ /* 0x010ea8000c1e1100 */
[----:B--2---:R-:W-:Y:S04]  /*5390*/  STG.E.U8 desc[UR6][R4.64+0x304], R15 ;  /* 0x0003040f04007986 */ /* 0x004fe8000c101106 */
[----:B-----5:R-:W2:Y:S04]  /*53a0*/  LDG.E.U8 R17, desc[UR6][R2.64+0x305] ;  /* 0x0003050602117981 */ /* 0x020ea8000c1e1100 */
[----:B--2---:R-:W-:Y:S01]  /*53b0*/  STG.E.U8 desc[UR6][R4.64+0x305], R17 ;  /* 0x0003051104007986 */ /* 0x004fe2000c101106 */
[----:B------:R-:W-:Y:S05]  /*53c0*/  EXIT ;  /* 0x000000000000794d */ /* 0x000fea0003800000 */
.L_x_0:
[----:B------:R-:W0:Y:S01]  /*53d0*/  LDCU.64 UR4, c[0x0][0x390] ;  /* 0x00007200ff0477ac */ /* 0x000e220008000a00 */
[----:B------:R-:W-:Y:S01]  /*53e0*/  IMAD.MOV.U32 R0, RZ, RZ, 0x7f ;  /* 0x0000007fff007424 */ /* 0x000fe200078e00ff */
[----:B0-----:R-:W-:-:S04]  /*53f0*/  IADD3 R2, P0, PT, R19, UR4, RZ ;  /* 0x0000000413027c10 */ /* 0x001fc8000ff1e0ff */
[----:B------:R-:W-:-:S05]  /*5400*/  LEA.HI.X.SX32 R3, R19, UR5, 0x1, P0 ;  /* 0x0000000513037c11 */ /* 0x000fca00080f0eff */
[----:B------:R-:W-:Y:S04]  /*5410*/  STG.E.U8 desc[UR6][R2.64], R0 ;  /* 0x0000000002007986 */ /* 0x000fe8000c101106 */
        /* <DEDUP_REMOVED lines=28> */
[----:B------:R-:W-:Y:S01]  /*55e0*/  STG.E.U8 desc[UR6][R2.64+0x305], R0 ;  /* 0x0003050002007986 */ /* 0x000fe2000c101106 */
[----:B------:R-:W-:Y:S05]  /*55f0*/  EXIT ;  /* 0x000000000000794d */ /* 0x000fea0003800000 */
.L_x_4:
[----:B------:R-:W-:-:S00]  /*5600*/  BRA `(.L_x_4) ;  /* 0xfffffffc00fc7947 */ /* 0x000fc0000383ffff */
[----:B------:R-:W-:-:S00]  /*5610*/  NOP ;  /* 0x0000000000007918 */ /* 0x000fc00000000000 */
        /* <DEDUP_REMOVED lines=14> */
.L_x_33:


//--------------------- .text._Z10deviceInitPhS_S_S_S_ --------------------------
	.section	.text._Z10deviceInitPhS_S_S_S_,"ax",@progbits
	.align	128
        .global         _Z10deviceInitPhS_S_S_S_
        .type           _Z10deviceInitPhS_S_S_S_,@function
        .size           _Z10deviceInitPhS_S_S_S_,(.L_x_34 - _Z10deviceInitPhS_S_S_S_)
        .other          _Z10deviceInitPhS_S_S_S_,@"STO_CUDA_ENTRY STV_DEFAULT"
_Z10deviceInitPhS_S_S_S_:
.text._Z10deviceInitPhS_S_S_S_:
[----:B------:R-:W-:Y:S01]  /*0000*/  LDC R1, c[0x0][0x37c] ;  /* 0x0000df00ff017b82 */ /* 0x000fe20000000800 */
[----:B------:R-:W0:Y:S01]  /*0010*/  LDCU.128 UR8, c[0x0][0x380] ;  /* 0x00007000ff0877ac */ /* 0x000e220008000c00 */
[----:B------:R-:W1:Y:S01]  /*0020*/  LDCU.128 UR4, c[0x0][0x390] ;  /* 0x00007200ff0477ac */ /* 0x000e620008000c00 */
[----:B------:R-:W2:Y:S01]  /*0030*/  LDCU.64 UR14, c[0x0][0x3a0] ;  /* 0x00007400ff0e77ac */ /* 0x000ea20008000a00 */
[----:B------:R-:W3:Y:S01]  /*0040*/  LDCU.64 UR16, c[0x0][0x358] ;  /* 0x00006b00ff1077ac */ /* 0x000ee20008000a00 */
[----:B0-----:R-:W-:Y:S02]  /*0050*/  UIADD3 UR12, UP0, UPT, UR8, 0x7, URZ ;  /* 0x00000007080c7890 */ /* 0x001fe4000ff1e0ff */
[----:B------:R-:W-:Y:S02]  /*0060*/  UIADD3 UR10, UP1, UPT, UR10, 0x7, URZ ;  /* 0x000000070a0a7890 */ /* 0x000fe4000ff3e0ff */
[----:B-1----:R-:W-:Y:S02]  /*0070*/  UIADD3 UR8, UP2, UPT, UR4, 0x7, URZ ;  /* 0x0000000704087890 */ /* 0x002fe4000ff5e0ff */
[----:B------:R-:W-:Y:S01]  /*0080*/  UIADD3.X UR13, UPT, UPT, URZ, UR9, URZ, UP0, !UPT ;  /* 0x00000009ff0d7290 */ /* 0x000fe200087fe4ff */
[----:B------:R-:W-:Y:S01]  /*0090*/  IMAD.U32 R2, RZ, RZ, UR12 ;  /* 0x0000000cff027e24 */ /* 0x000fe2000f8e00ff */
[----:B------:R-:W-:Y:S01]  /*00a0*/  UIADD3 UR6, UP3, UPT, UR6, 0x7, URZ ;  /* 0x0000000706067890 */ /* 0x000fe2000ff7e0ff */
[----:B------:R-:W-:Y:S01]  /*00b0*/  IMAD.U32 R4, RZ, RZ, UR10 ;  /* 0x0000000aff047e24 */ /* 0x000fe2000f8e00ff */
[----:B--2---:R-:W-:Y:S01]  /*00c0*/  UIADD3 UR4, UP0, UPT, UR14, 0x7, URZ ;  /* 0x000000070e047890 */ /* 0x004fe2000ff1e0ff */
[----:B------:R-:W-:Y:S01]  /*00d0*/  MOV R6, UR8 ;  /* 0x0000000800067c02 */ /* 0x000fe20008000f00 */
[----:B------:R-:W-:Y:S01]  /*00e0*/  UIADD3.X UR9, UPT, UPT, URZ, UR5, URZ, UP2, !UPT ;  /* 0x00000005ff097290 */ /* 0x000fe200097fe4ff */
[----:B------:R-:W-:Y:S01]  /*00f0*/  MOV R3, UR13 ;  /* 0x0000000d00037c02 */ /* 0x000fe20008000f00 */
[----:B------:R-:W-:Y:S01]  /*0100*/  UIADD3.X UR11, UPT, UPT, URZ, UR11, URZ, UP1, !UPT ;  /* 0x0000000bff0b7290 */ /* 0x000fe20008ffe4ff */
[----:B------:R-:W-:Y:S01]  /*0110*/  IMAD.U32 R8, RZ, RZ, UR6 ;  /* 0x00000006ff087e24 */ /* 0x000fe2000f8e00ff */
[----:B------:R-:W-:Y:S01]  /*0120*/  UIADD3.X UR7, UPT, UPT, URZ, UR7, URZ, UP3, !UPT ;  /* 0x00000007ff077290 */ /* 0x000fe20009ffe4ff */
[----:B------:R-:W-:Y:S01]  /*0130*/  IMAD.U32 R10, RZ, RZ, UR4 ;  /* 0x00000004ff0a7e24 */ /* 0x000fe2000f8e00ff */
[----:B------:R-:W-:Y:S01]  /*0140*/  UIADD3.X UR5, UPT, UPT, URZ, UR15, URZ, UP0, !UPT ;  /* 0x0000000fff057290 */ /* 0x000fe200087fe4ff */
[----:B------:R-:W-:Y:S01]  /*0150*/  IMAD.U32 R7, RZ, RZ, UR9 ;  /* 0x00000009ff077e24 */ /* 0x000fe2000f8e00ff */
[----:B------:R-:W-:Y:S01]  /*0160*/  UMOV UR4, URZ ;  /* 0x000000ff00047c82 */ /* 0x000fe20008000000 */
[----:B------:R-:W-:Y:S01]  /*0170*/  IMAD.U32 R5, RZ, RZ, UR11 ;  /* 0x0000000bff057e24 */ /* 0x000fe2000f8e00ff */
[----:B------:R-:W-:-:S02]  /*0180*/  MOV R9, UR7 ;  /* 0x0000000700097c02 */ /* 0x000fc40008000f00 */
[----:B---3--:R-:W-:-:S07]  /*0190*/  IMAD.U32 R11, RZ, RZ, UR5 ;  /* 0x00000005ff0b7e24 */ /* 0x008fce000f8e00ff */
.L_x_5:
[----:B------:R-:W-:Y:S01]  /*01a0*/  STG.E.U8 desc[UR16][R2.64+-0x7], RZ ;  /* 0xfffff9ff02007986 */ /* 0x000fe2000c101110 */
[----:B------:R-:W-:-:S03]  /*01b0*/  UIADD3 UR4, UPT, UPT, UR4, 0x10, URZ ;  /* 0x0000001004047890 */ /* 0x000fc6000fffe0ff */
[----:B------:R-:W-:Y:S01]  /*01c0*/  STG.E.U8 desc[UR16][R4.64+-0x7], RZ ;  /* 0xfffff9ff04007986 */ /* 0x000fe2000c101110 */
[----:B------:R-:W-:-:S03]  /*01d0*/  UISETP.NE.AND UP0, UPT, UR4, 0x8ca000, UPT ;  /* 0x008ca0000400788c */ /* 0x000fc6000bf05270 */
[----:B------:R-:W-:Y:S04]  /*01e0*/  STG.E.U8 desc[UR16][R6.64+-0x7], RZ ;  /* 0xfffff9ff06007986 */ /* 0x000fe8000c101110 */
        /* <DEDUP_REMOVED lines=72> */
[----:B------:R0:W-:Y:S04]  /*0670*/  STG.E.U8 desc[UR16][R2.64+0x8], RZ ;  /* 0x000008ff02007986 */ /* 0x0001e8000c101110 */
[----:B------:R1:W-:Y:S04]  /*0680*/  STG.E.U8 desc[UR16][R4.64+0x8], RZ ;  /* 0x000008ff04007986 */ /* 0x0003e8000c101110 */
[----:B------:R2:W-:Y:S01]  /*0690*/  STG.E.U8 desc[UR16][R6.64+0x8], RZ ;  /* 0x000008ff06007986 */ /* 0x0005e2000c101110 */
[----:B0-----:R-:W-:-:S03]  /*06a0*/  IADD3 R2, P0, PT, R2, 0x10, RZ ;  /* 0x0000001002027810 */ /* 0x001fc60007f1e0ff */
[----:B------:R0:W-:Y:S01]  /*06b0*/  STG.E.U8 desc[UR16][R8.64+0x8], RZ ;  /* 0x000008ff08007986 */ /* 0x0001e2000c101110 */
[----:B-1----:R-:W-:-:S03]  /*06c0*/  IADD3 R4, P1, PT, R4, 0x10, RZ ;  /* 0x0000001004047810 */ /* 0x002fc60007f3e0ff */
[----:B------:R1:W-:Y:S01]  /*06d0*/  STG.E.U8 desc[UR16][R10.64+0x8], RZ ;  /* 0x000008ff0a007986 */ /* 0x0003e2000c101110 */
[----:B------:R-:W-:Y:S02]  /*06e0*/  IADD3.X R3, PT, PT, RZ, R3, RZ, P0, !PT ;  /* 0x00000003ff037210 */ /* 0x000fe400007fe4ff */
[----:B--2---:R-:W-:Y:S01]  /*06f0*/  IADD3 R6, P2, PT, R6, 0x10, RZ ;  /* 0x0000001006067810 */ /* 0x004fe20007f5e0ff */
[----:B------:R-:W-:Y:S01]  /*0700*/  IMAD.X R5, RZ, RZ, R5, P1 ;  /* 0x000000ffff057224 */ /* 0x000fe200008e0605 */
[----:B0-----:R-:W-:Y:S02]  /*0710*/  IADD3 R8, P3, PT, R8, 0x10, RZ ;  /* 0x0000001008087810 */ /* 0x001fe40007f7e0ff */
[----:B------:R-:W-:Y:S02]  /*0720*/  IADD3.X R7, PT, PT, RZ, R7, RZ, P2, !PT ;  /* 0x00000007ff077210 */ /* 0x000fe400017fe4ff */
[----:B-1----:R-:W-:Y:S01]  /*0730*/  IADD3 R10, P4, PT, R10, 0x10, RZ ;  /* 0x000000100a0a7810 */ /* 0x002fe20007f9e0ff */
[----:B------:R-:W-:-:S03]  /*0740*/  IMAD.X R9, RZ, RZ, R9, P3 ;  /* 0x000000ffff097224 */ /* 0x000fc600018e0609 */
[----:B------:R-:W-:Y:S01]  /*0750*/  IADD3.X R11, PT, PT, RZ, R11, RZ, P4, !PT ;  /* 0x0000000bff0b7210 */ /* 0x000fe200027fe4ff */
[----:B------:R-:W-:Y:S08]  /*0760*/  BRA.U UP0, `(.L_x_5) ;  /* 0xfffffff9008c7547 */ /* 0x000ff0000b83ffff */
[----:B------:R-:W-:Y:S05]  /*0770*/  EXIT ;  /* 0x000000000000794d */ /* 0x000fea0003800000 */
.L_x_6:
        /* <DEDUP_REMOVED lines=16> */
.L_x_34:


//--------------------- .text._Z8disp_YUVPA192_A3_A300_hi --------------------------
	.section	.text._Z8disp_YUVPA192_A3_A300_hi,"ax",@progbits
	.align	128
        .global         _Z8disp_YUVPA192_A3_A300_hi
        .type           _Z8disp_YUVPA192_A3_A300_hi,@function
        .size           _Z8disp_YUVPA192_A3_A300_hi,(.L_x_35 - _Z8disp_YUVPA192_A3_A300_hi)
        .other          _Z8disp_YUVPA192_A3_A300_hi,@"STO_CUDA_ENTRY STV_DEFAULT"
_Z8disp_YUVPA192_A3_A300_hi:
.text._Z8disp_YUVPA192_A3_A300_hi:
[----:B------:R-:W0:Y:S01]  /*0000*/  LDC R1, c[0x0][0x37c] ;  /* 0x0000df00ff017b82 */ /* 0x000e220000000800 */
[----:B------:R-:W-:Y:S01]  /*0010*/  MOV R16, 0x10 ;  /* 0x0000001000107802 */ /* 0x000fe20000000f00 */
[----:B------:R-:W1:Y:S01]  /*0020*/  LDCU UR4, c[0x0][0x2f8] ;  /* 0x00005f00ff0477ac */ /* 0x000e620008000800 */
[----:B0-----:R-:W-:Y:S01]  /*0030*/  VIADD R1, R1, 0xfffffff8 ;  /* 0xfffffff801017836 */ /* 0x001fe20000000000 */
[----:B------:R-:W-:-:S04]  /*0040*/  CS2R R6, SRZ ;  /* 0x0000000000067805 */ /* 0x000fc8000001ff00 */
[----:B------:R0:W2:Y:S01]  /*0050*/  LDC.64 R8, c[0x4][R16] ;  /* 0x0100000010087b82 */ /* 0x0000a20000000a00 */
[----:B------:R-:W3:Y:S01]  /*0060*/  LDCU.64 UR6, c[0x4][URZ] ;  /* 0x01000000ff0677ac */ /* 0x000ee20008000a00 */
[----:B------:R-:W4:Y:S01]  /*0070*/  LDCU UR5, c[0x0][0x2fc] ;  /* 0x00005f80ff0577ac */ /* 0x000f220008000800 */
[----:B-1----:R-:W-:Y:S01]  /*0080*/  IADD3 R18, P0, PT, R1, UR4, RZ ;  /* 0x0000000401127c10 */ /* 0x002fe2000ff1e0ff */
[----:B---3--:R-:W-:Y:S02]  /*0090*/  IMAD.U32 R4, RZ, RZ, UR6 ;  /* 0x00000006ff047e24 */ /* 0x008fe4000f8e00ff */
[----:B------:R-:W-:Y:S02]  /*00a0*/  IMAD.U32 R5, RZ, RZ, UR7 ;  /* 0x00000007ff057e24 */ /* 0x000fe4000f8e00ff */
[----:B0---4-:R-:W-:-:S08]  /*00b0*/  IMAD.X R2, RZ, RZ, UR5, P0 ;  /* 0x00000005ff027e24 */ /* 0x011fd000080e06ff */
[----:B------:R-:W-:-:S07]  /*00c0*/  LEPC R20, `(.L_x_7) ;  /* 0x000000001014794e */ /* 0x000fce0000000000 */
[----:B--2---:R-:W-:Y:S05]  /*00d0*/  CALL.ABS.NOINC R8 ;  /* 0x0000000008007343 */ /* 0x004fea0003c00000 */
.L_x_7:
[----:B------:R-:W0:Y:S01]  /*00e0*/  LDC.64 R16, c[0x4][R16] ;  /* 0x0100000010107b82 */ /* 0x000e220000000a00 */
[----:B------:R-:W1:Y:S01]  /*00f0*/  LDCU.64 UR4, c[0x4][URZ] ;  /* 0x01000000ff0477ac */ /* 0x000e620008000a00 */
[----:B------:R-:W-:Y:S01]  /*0100*/  CS2R R6, SRZ ;  /* 0x0000000000067805 */ /* 0x000fe2000001ff00 */
[----:B-1----:R-:W-:Y:S02]  /*0110*/  IMAD.U32 R4, RZ, RZ, UR4 ;  /* 0x00000004ff047e24 */ /* 0x002fe4000f8e00ff */
[----:B------:R-:W-:-:S07]  /*0120*/  IMAD.U32 R5, RZ, RZ, UR5 ;  /* 0x00000005ff057e24 */ /* 0x000fce000f8e00ff */
[----:B------:R-:W-:-:S07]  /*0130*/  LEPC R20, `(.L_x_8) ;  /* 0x000000001014794e */ /* 0x000fce0000000000 */
[----:B0-----:R-:W-:Y:S05]  /*0140*/  CALL.ABS.NOINC R16 ;  /* 0x0000000010007343 */ /* 0x001fea0003c00000 */
.L_x_8:
[----:B------:R-:W0:Y:S01]  /*0150*/  LDC R3, c[0x0][0x388] ;  /* 0x0000e200ff037b82 */ /* 0x000e220000000800 */
[----:B------:R-:W-:-:S07]  /*0160*/  IMAD.MOV.U32 R23, RZ, RZ, RZ ;  /* 0x000000ffff177224 */ /* 0x000fce00078e00ff */
[----:B------:R-:W0:Y:S08]  /*0170*/  LDC.64 R24, c[0x0][0x380] ;  /* 0x0000e000ff187b82 */ /* 0x000e300000000a00 */
[----:B------:R-:W1:Y:S01]  /*0180*/  LDC.64 R28, c[0x0][0x358] ;  /* 0x0000d600ff1c7b82 */ /* 0x000e620000000a00 */
[----:B0-----:R-:W-:-:S03]  /*0190*/  IMAD.WIDE R24, R3, 0x12c, R24 ;  /* 0x0000012c03187825 */ /* 0x001fc600078e0218 */
[----:B------:R-:W-:-:S04]  /*01a0*/  IADD3 RZ, P0, PT, R24, 0x1c20, RZ ;  /* 0x00001c2018ff7810 */ /* 0x000fc80007f1e0ff */
[----:B------:R-:W-:-:S09]  /*01b0*/  IADD3.X R24, PT, PT, RZ, R25, RZ, P0, !PT ;  /* 0x00000019ff187210 */ /* 0x000fd200007fe4ff */
.L_x_31:
[----:B------:R-:W-:Y:S01]  /*01c0*/  MOV R0, 0x10 ;  /* 0x0000001000007802 */ /* 0x000fe20000000f00 */
[----:B------:R-:W0:Y:S01]  /*01d0*/  LDCU.64 UR4, c[0x4][URZ] ;  /* 0x01000000ff0477ac */ /* 0x000e220008000a00 */
[----:B------:R-:W-:Y:S02]  /*01e0*/  CS2R R6, SRZ ;  /* 0x0000000000067805 */ /* 0x000fe4000001ff00 */
[----:B------:R2:W3:Y:S01]  /*01f0*/  LDC.64 R8, c[0x4][R0] ;  /* 0x0100000000087b82 */ /* 0x0004e20000000a00 */
[----:B0-----:R-:W-:Y:S02]  /*0200*/  IMAD.U32 R4, RZ, RZ, UR4 ;  /* 0x00000004ff047e24 */ /* 0x001fe4000f8e00ff */
[----:B--2---:R-:W-:-:S07]  /*0210*/  IMAD.U32 R5, RZ, RZ, UR5 ;  /* 0x00000005ff057e24 */ /* 0x004fce000f8e00ff */
[----:B------:R-:W-:-:S07]  /*0220*/  LEPC R20, `(.L_x_9) ;  /* 0x000000001014794e */ /* 0x000fce0000000000 */
[----:B-1-3--:R-:W-:Y:S05]  /*0230*/  CALL.ABS.NOINC R8 ;  /* 0x0000000008007343 */ /* 0x00afea0003c00000 */
.L_x_9:
[----:B------:R-:W0:Y:S01]  /*0240*/  LDC R0, c[0x0][0x388] ;  /* 0x0000e200ff007b82 */ /* 0x000e220000000800 */
[----:B------:R-:W-:Y:S01]  /*0250*/  BSSY.RECONVERGENT B7, `(.L_x_10) ;  /* 0x00000e1000077945 */ /* 0x000fe20003800200 */
[----:B------:R-:W-:-:S06]  /*0260*/  IMAD.MOV.U32 R25, RZ, RZ, RZ ;  /* 0x000000ffff197224 */ /* 0x000fcc00078e00ff */
[----:B------:R-:W0:Y:S02]  /*0270*/  LDC R3, c[0x0][0x380] ;  /* 0x0000e000ff037b82 */ /* 0x000e240000000800 */
[----:B0-----:R-:W-:-:S04]  /*0280*/  IMAD R0, R0, 0x12c, R3 ;  /* 0x0000012c00007824 */ /* 0x001fc800078e0203 */
[----:B------:R-:W-:-:S07]  /*0290*/  VIADD R26, R0, 0x1c20 ;  /* 0x00001c20001a7836 */ /* 0x000fce0000000000 */
.L_x_30:
[----:B------:R-:W-:Y:S01]  /*02a0*/  MOV R8, 0x10 ;  /* 0x0000001000087802 */ /* 0x000fe20000000f00 */
[----:B------:R-:W0:Y:S01]  /*02b0*/  LDCU.64 UR4, c[0x4][URZ] ;  /* 0x01000000ff0477ac */ /* 0x000e220008000a00 */
[----:B------:R-:W-:-:S04]  /*02c0*/  CS2R R6, SRZ ;  /* 0x0000000000067805 */ /* 0x000fc8000001ff00 */
[----:B------:R-:W1:Y:S01]  /*02d0*/  LDC.64 R8, c[0x4][R8] ;  /* 0x0100000008087b82 */ /* 0x000e620000000a00 */
[----:B0-----:R-:W-:Y:S02]  /*02e0*/  IMAD.U32 R4, RZ, RZ, UR4 ;  /* 0x00000004ff047e24 */ /* 0x001fe4000f8e00ff */
[----:B------:R-:W-:-:S07]  /*02f0*/  IMAD.U32 R5, RZ, RZ, UR5 ;  /* 0x00000005ff057e24 */ /* 0x000fce000f8e00ff */
[----:B------:R-:W-:-:S07]  /*0300*/  LEPC R20, `(.L_x_11) ;  /* 0x000000001014794e */ /* 0x000fce0000000000 */
[----:B-1----:R-:W-:Y:S05]  /*0310*/  CALL.ABS.NOINC R8 ;  /* 0x0000000008007343 */ /* 0x002fea0003c00000 */
.L_x_11:
[----:B------:R-:W-:Y:S01]  /*0320*/  IADD3 R4, P0, PT, R23, R26, RZ ;  /* 0x0000001a17047210 */ /* 0x000fe20007f1e0ff */
[----:B------:R-:W-:Y:S01]  /*0330*/  HFMA2 R19, -RZ, RZ, 0, 0 ;  /* 0x00000000ff137431 */ /* 0x000fe200000001ff */
[----:B------:R-:W-:Y:S03]  /*0340*/  BSSY.RECONVERGENT B6, `(.L_x_12) ;  /* 0x00000ce000067945 */ /* 0x000fe60003800200 */
[----:B------:R-:W-:Y:S02]  /*0350*/  IMAD.X R5, RZ, RZ, R24, P0 ;  /* 0x000000ffff057224 */ /* 0x000fe400000e0618 */
[----:B------:R-:W-:-:S04]  /*0360*/  IMAD.WIDE.U32 R4, R25, 0x2a300, R4 ;  /* 0x0002a30019047825 */ /* 0x000fc800078e0004 */
[----:B------:R-:W-:Y:S02]  /*0370*/  IMAD.MOV.U32 R16, RZ, RZ, R4 ;  /* 0x000000ffff107224 */ /* 0x000fe400078e0004 */
[----:B------:R-:W-:-:S07]  /*0380*/  IMAD.MOV.U32 R17, RZ, RZ, R5 ;  /* 0x000000ffff117224 */ /* 0x000fce00078e0005 */
.L_x_29:
[----:B------:R-:W-:Y:S02]  /*0390*/  R2UR UR4, R28 ;  /* 0x000000001c0472ca */ /* 0x000fe400000e0000 */
[----:B------:R-:W-:-:S13]  /*03a0*/  R2UR UR5, R29 ;  /* 0x000000001d0572ca */ /* 0x000fda00000e0000 */
[----:B------:R-:W2:Y:S01]  /*03b0*/  LDG.E.U8 R0, desc[UR4][R16.64+-0x1c20] ;  /* 0xffe3e00410007981 */ /* 0x000ea2000c1e1100 */
[----:B------:R-:W-:Y:S01]  /*03c0*/  MOV R8, 0x10 ;  /* 0x0000001000087802 */ /* 0x000fe20000000f00 */
[----:B------:R-:W0:Y:S01]  /*03d0*/  LDCU.64 UR4, c[0x4][0x8] ;  /* 0x01000100ff0477ac */ /* 0x000e220008000a00 */
[----:B------:R-:W-:Y:S02]  /*03e0*/  VIADD R19, R19, 0x10 ;  /* 0x0000001013137836 */ /* 0x000fe40000000000 */
[----:B------:R-:W-:Y:S02]  /*03f0*/  IMAD.MOV.U32 R6, RZ, RZ, R18 ;  /* 0x000000ffff067224 */ /* 0x000fe400078e0012 */
[----:B------:R-:W1:Y:S01]  /*0400*/  LDC.64 R8, c[0x4][R8] ;  /* 0x0100000008087b82 */ /* 0x000e620000000a00 */
[----:B------:R-:W-:Y:S01]  /*0410*/  ISETP.NE.AND P0, PT, R19, 0xc0, PT ;  /* 0x000000c01300780c */ /* 0x000fe20003f05270 */
[----:B------:R-:W-:-:S03]  /*0420*/  IMAD.MOV.U32 R7, RZ, RZ, R2 ;  /* 0x000000ffff077224 */ /* 0x000fc600078e0002 */
[----:B------:R-:W-:Y:S01]  /*0430*/  P2R R27, PR, RZ, 0x1 ;  /* 0x00000001ff1b7803 */ /* 0x000fe20000000000 */
[----:B0-----:R-:W-:Y:S02]  /*0440*/  IMAD.U32 R4, RZ, RZ, UR4 ;  /* 0x00000004ff047e24 */ /* 0x001fe4000f8e00ff */
[----:B------:R-:W-:Y:S01]  /*0450*/  IMAD.U32 R5, RZ, RZ, UR5 ;  /* 0x00000005ff057e24 */ /* 0x000fe2000f8e00ff */
[----:B-12---:R0:W-:Y:S06]  /*0460*/  STL [R1], R0 ;  /* 0x0000000001007387 */ /* 0x0061ec0000100800 */
[----:B------:R-:W-:-:S07]  /*0470*/  LEPC R20, `(.L_x_13) ;  /* 0x000000001014794e */ /* 0x000fce0000000000 */
[----:B0-----:R-:W-:Y:S05]  /*0480*/  CALL.ABS.NOINC R8 ;  /* 0x0000000008007343 */ /* 0x001fea0003c00000 */
.L_x_13:
[----:B------:R-:W-:Y:S02]  /*0490*/  R2UR UR4, R28 ;  /* 0x000000001c0472ca */ /* 0x000fe400000e0000 */
[----:B------:R-:W-:-:S13]  /*04a0*/  R2UR UR5, R29 ;  /* 0x000000001d0572ca */ /* 0x000fda00000e0000 */
[----:B------:R-:W2:Y:S01]  /*04b0*/  LDG.E.U8 R0, desc[UR4][R16.64+-0x189c] ;  /* 0xffe7640410007981 */ /* 0x000ea2000c1e1100 */
[----:B------:R-:W-:Y:S01]  /*04c0*/  MOV R22, 0x10 ;  /* 0x0000001000167802 */ /* 0x000fe20000000f00 */
[----:B------:R-:W0:Y:S01]  /*04d0*/  LDCU.64 UR4, c[0x4][0x8] ;  /* 0x01000100ff0477ac */ /* 0x000e220008000a00 */
[----:B------:R-:W-:Y:S02]  /*04e0*/  IMAD.MOV.U32 R6, RZ, RZ, R18 ;  /* 0x000000ffff067224 */ /* 0x000fe400078e0012 */
[----:B------:R1:W3:Y:S01]  /*04f0*/  LDC.64 R8, c[0x4][R22] ;  /* 0x0100000016087b82 */ /* 0x0002e20000000a00 */
[----:B------:R-:W-:Y:S01]  /*0500*/  IMAD.MOV.U32 R7, RZ, RZ, R2 ;  /* 0x000000ffff077224 */ /* 0x000fe200078e0002 */
[----:B0-----:R-:W-:Y:S01]  /*0510*/  MOV R4, UR4 ;  /* 0x0000000400047c02 */ /* 0x001fe20008000f00 */
[----:B------:R-:W-:Y:S01]  /*0520*/  IMAD.U32 R5, RZ, RZ, UR5 ;  /* 0x00000005ff057e24 */ /* 0x000fe2000f8e00ff */
[----:B--23--:R1:W-:Y:S06]  /*0530*/  STL [R1], R0 ;  /* 0x0000000001007387 */ /* 0x00c3ec0000100800 */
[----:B------:R-:W-:-:S07]  /*0540*/  LEPC R20, `(.L_x_14) ;  /* 0x000000001014794e */ /* 0x000fce0000000000 */
[----:B-1----:R-:W-:Y:S05]  /*0550*/  CALL.ABS.NOINC R8 ;  /* 0x0000000008007343 */ /* 0x002fea0003c00000 */
.L_x_14:
[----:B------:R-:W-:Y:S02]  /*0560*/  R2UR UR4, R28 ;  /* 0x000000001c0472ca */ /* 0x000fe400000e0000 */
[----:B------:R-:W-:-:S13]  /*0570*/  R2UR UR5, R29 ;  /* 0x000000001d0572ca */ /* 0x000fda00000e0000 */
[----:B------:R-:W2:Y:S01]  /*0580*/  LDG.E.U8 R0, desc[UR4][R16.64+-0x1518] ;  /* 0xffeae80410007981 */ /* 0x000ea2000c1e1100 */
[----:B------:R0:W1:Y:S01]  /*0590*/  LDC.64 R8, c[0x4][R22] ;  /* 0x0100000016087b82 */ /* 0x0000620000000a00 */
[----:B------:R-:W3:Y:S01]  /*05a0*/  LDCU.64 UR4, c[0x4][0x8] ;  /* 0x01000100ff0477ac */ /* 0x000ee20008000a00 */
[----:B------:R-:W-:Y:S02]  /*05b0*/  IMAD.MOV.U32 R6, RZ, RZ, R18 ;  /* 0x000000ffff067224 */ /* 0x000fe400078e0012 */
[----:B------:R-:W-:Y:S02]  /*05c0*/  IMAD.MOV.U32 R7, RZ, RZ, R2 ;  /* 0x000000ffff077224 */ /* 0x000fe400078e0002 */
[----:B---3--:R-:W-:Y:S02]  /*05d0*/  IMAD.U32 R4, RZ, RZ, UR4 ;  /* 0x00000004ff047e24 */ /* 0x008fe4000f8e00ff */
[----:B------:R-:W-:Y:S01]  /*05e0*/  IMAD.U32 R5, RZ, RZ, UR5 ;  /* 0x00000005ff057e24 */ /* 0x000fe2000f8e00ff */
[----:B-12---:R0:W-:Y:S06]  /*05f0*/  STL [R1], R0 ;  /* 0x0000000001007387 */ /* 0x0061ec0000100800 */
[----:B------:R-:W-:-:S07]  /*0600*/  LEPC R20, `(.L_x_15) ;  /* 0x000000001014794e */ /* 0x000fce0000000000 */
[----:B0-----:R-:W-:Y:S05]  /*0610*/  CALL.ABS.NOINC R8 ;  /* 0x0000000008007343 */ /* 0x001fea0003c00000 */
.L_x_15:
[----:B------:R-:W-:Y:S02]  /*0620*/  R2UR UR4, R28 ;  /* 0x000000001c0472ca */ /* 0x000fe400000e0000 */
[----:B------:R-:W-:-:S13]  /*0630*/  R2UR UR5, R29 ;  /* 0x000000001d0572ca */ /* 0x000fda00000e0000 */
[----:B------:R-:W2:Y:S01]  /*0640*/  LDG.E.U8 R0, desc[UR4][R16.64+-0x1194] ;  /* 0xffee6c0410007981 */ /* 0x000ea2000c1e1100 */
[----:B------:R0:W1:Y:S01]  /*0650*/  LDC.64 R8, c[0x4][R22] ;  /* 0x0100000016087b82 */ /* 0x0000620000000a00 */
[----:B------:R-:W3:Y:S01]  /*0660*/  LDCU.64 UR4, c[0x4][0x8] ;  /* 0x01000100ff0477ac */ /* 0x000ee20008000a00 */
[----:B------:R-:W-:Y:S02]  /*0670*/  IMAD.MOV.U32 R6, RZ, RZ, R18 ;  /* 0x000000ffff067224 */ /* 0x000fe400078e0012 */
[----:B------:R-:W-:Y:S01]  /*0680*/  IMAD.MOV.U32 R7, RZ, RZ, R2 ;  /* 0x000000ffff077224 */ /* 0x000fe200078e0002 */
[----:B---3--:R-:W-:Y:S01]  /*0690*/  MOV R4, UR4 ;  /* 0x0000000400047c02 */ /* 0x008fe20008000f00 */
[----:B------:R-:W-:Y:S01]  /*06a0*/  IMAD.U32 R5, RZ, RZ, UR5 ;  /* 0x00000005ff057e24 */ /* 0x000fe2000f8e00ff */
[----:B-12---:R0:W-:Y:S06]  /*06b0*/  STL [R1], R0 ;  /* 0x0000000001007387 */ /* 0x0061ec0000100800 */
[----:B------:R-:W-:-:S07]  /*06c0*/  LEPC R20, `(.L_x_16) ;  /* 0x000000001014794e */ /* 0x000fce0000000000 */
[----:B0-----:R-:W-:Y:S05]  /*06d0*/  CALL.ABS.NOINC R8 ;  /* 0x0000000008007343 */ /* 0x001fea0003c00000 */
.L_x_16:
[----:B------:R-:W-:Y:S02]  /*06e0*/  R2UR UR4, R28 ;  /* 0x000000001c0472ca */ /* 0x000fe400000e0000 */
[----:B------:R-:W-:-:S13]  /*06f0*/  R2UR UR5, R29 ;  /* 0x000000001d0572ca */ /* 0x000fda00000e0000 */
[----:B------:R-:W2:Y:S01]  /*0700*/  LDG.E.U8 R0, desc[UR4][R16.64+-0xe10] ;  /* 0xfff1f00410007981 */ /* 0x000ea2000c1e1100 */
[----:B------:R0:W1:Y:S01]  /*0710*/  LDC.64 R8, c[0x4][R22] ;  /* 0x0100000016087b82 */ /* 0x0000620000000a00 */
[----:B------:R-:W3:Y:S01]  /*0720*/  LDCU.64 UR4, c[0x4][0x8] ;  /* 0x01000100ff0477ac */ /* 0x000ee20008000a00 */
[----:B------:R-:W-:Y:S01]  /*0730*/  IMAD.MOV.U32 R6, RZ, RZ, R18 ;  /* 0x000000ffff067224 */ /* 0x000fe200078e0012 */
[----:B------:R-:W-:Y:S01]  /*0740*/  MOV R7, R2 ;  /* 0x0000000200077202 */ /* 0x000fe20000000f00 */
[----:B---3--:R-:W-:Y:S02]  /*0750*/  IMAD.U32 R4, RZ, RZ, UR4 ;  /* 0x00000004ff047e24 */ /* 0x008fe4000f8e00ff */
[----:B------:R-:W-:Y:S01]  /*0760*/  IMAD.U32 R5, RZ, RZ, UR5 ;  /* 0x00000005ff057e24 */ /* 0x000fe2000f8e00ff */
[----:B-12---:R0:W-:Y:S06]  /*0770*/  STL [R1], R0 ;  /* 0x0000000001007387 */ /* 0x0061ec0000100800 */
[----:B------:R-:W-:-:S07]  /*0780*/  LEPC R20, `(.L_x_17) ;  /* 0x000000001014794e */ /* 0x000fce0000000000 */
[----:B0-----:R-:W-:Y:S05]  /*0790*/  CALL.ABS.NOINC R8 ;  /* 0x0000000008007343 */ /* 0x001fea0003c00000 */
.L_x_17:
        /* <DEDUP_REMOVED lines=12> */
.L_x_18:
[----:B------:R-:W-:Y:S02]  /*0860*/  R2UR UR4, R28 ;  /* 0x000000001c0472ca */ /* 0x000fe400000e0000 */
[----:B------:R-:W-:-:S13]  /*0870*/  R2UR UR5, R29 ;  /* 0x000000001d0572ca */ /* 0x000fda00000e0000 */
[----:B------:R-:W2:Y:S01]  /*0880*/  LDG.E.U8 R0, desc[UR4][R16.64+-0x708] ;  /* 0xfff8f80410007981 */ /* 0x000ea2000c1e1100 */
[----:B------:R0:W1:Y:S01]  /*0890*/  LDC.64 R8, c[0x4][R22] ;  /* 0x0100000016087b82 */ /* 0x0000620000000a00 */
[----:B------:R-:W3:Y:S01]  /*08a0*/  LDCU.64 UR4, c[0x4][0x8] ;  /* 0x01000100ff0477ac */ /* 0x000ee20008000a00 */
[----:B------:R-:W-:Y:S01]  /*08b0*/  MOV R6, R18 ;  /* 0x0000001200067202 */ /* 0x000fe20000000f00 */
[----:B------:R-:W-:Y:S02]  /*08c0*/  IMAD.MOV.U32 R7, RZ, RZ, R2 ;  /* 0x000000ffff077224 */ /* 0x000fe400078e0002 */
[----:B---3--:R-:W-:Y:S02]  /*08d0*/  IMAD.U32 R4, RZ, RZ, UR4 ;  /* 0x00000004ff047e24 */ /* 0x008fe4000f8e00ff */
[----:B------:R-:W-:Y:S01]  /*08e0*/  IMAD.U32 R5, RZ, RZ, UR5 ;  /* 0x00000005ff057e24 */ /* 0x000fe2000f8e00ff */
[----:B-12---:R0:W-:Y:S06]  /*08f0*/  STL [R1], R0 ;  /* 0x0000000001007387 */ /* 0x0061ec0000100800 */
[----:B------:R-:W-:-:S07]  /*0900*/  LEPC R20, `(.L_x_19) ;  /* 0x000000001014794e */ /* 0x000fce0000000000 */
[----:B0-----:R-:W-:Y:S05]  /*0910*/  CALL.ABS.NOINC R8 ;  /* 0x0000000008007343 */ /* 0x001fea0003c00000 */
.L_x_19:
        /* <DEDUP_REMOVED lines=12> */
.L_x_20:
[----:B------:R-:W-:Y:S02]  /*09e0*/  R2UR UR4, R28 ;  /* 0x000000001c0472ca */ /* 0x000fe400000e0000 */
[----:B------:R-:W-:-:S13]  /*09f0*/  R2UR UR5, R29 ;  /* 0x000000001d0572ca */ /* 0x000fda00000e0000 */
[----:B------:R-:W2:Y:S01]  /*0a00*/  LDG.E.U8 R0, desc[UR4][R16.64] ;  /* 0x0000000410007981 */ /* 0x000ea2000c1e1100 */
[----:B------:R0:W1:Y:S01]  /*0a10*/  LDC.64 R8, c[0x4][R22] ;  /* 0x0100000016087b82 */ /* 0x0000620000000a00 */
[----:B------:R-:W3:Y:S01]  /*0a20*/  LDCU.64 UR4, c[0x4][0x8] ;  /* 0x01000100ff0477ac */ /* 0x000ee20008000a00 */
[----:B------:R-:W-:Y:S02]  /*0a30*/  IMAD.MOV.U32 R6, RZ, RZ, R18 ;  /* 0x000000ffff067224 */ /* 0x000fe400078e0012 */
[----:B------:R-:W-:Y:S02]  /*0a40*/  IMAD.MOV.U32 R7, RZ, RZ, R2 ;  /* 0x000000ffff077224 */ /* 0x000fe400078e0002 */
[----:B---3--:R-:W-:Y:S01]  /*0a50*/  IMAD.U32 R4, RZ, RZ, UR4 ;  /* 0x00000004ff047e24 */ /* 0x008fe2000f8e00ff */
[----:B------:R-:W-:Y:S01]  /*0a60*/  MOV R5, UR5 ;  /* 0x0000000500057c02 */ /* 0x000fe20008000f00 */
[----:B-12---:R0:W-:Y:S06]  /*0a70*/  STL [R1], R0 ;  /* 0x0000000001007387 */ /* 0x0061ec0000100800 */
[----:B------:R-:W-:-:S07]  /*0a80*/  LEPC R20, `(.L_x_21) ;  /* 0x000000001014794e */ /* 0x000fce0000000000 */
[----:B0-----:R-:W-:Y:S05]  /*0a90*/  CALL.ABS.NOINC R8 ;  /* 0x0000000008007343 */ /* 0x001fea0003c00000 */
.L_x_21:
        /* <DEDUP_REMOVED lines=12> */
.L_x_22:
        /* <DEDUP_REMOVED lines=12> */
.L_x_23:
        /* <DEDUP_REMOVED lines=12> */
.L_x_24:
        /* <DEDUP_REMOVED lines=12> */
.L_x_25:
        /* <DEDUP_REMOVED lines=12> */
.L_x_26:
        /* <DEDUP_REMOVED lines=12> */
.L_x_27:
        /* <DEDUP_REMOVED lines=12> */
.L_x_28:
[----:B------:R-:W-:Y:S02]  /*0fe0*/  ISETP.NE.AND P6, PT, R27, RZ, PT ;  /* 0x000000ff1b00720c */ /* 0x000fe40003fc5270 */
[----:B------:R-:W-:-:S05]  /*0ff0*/  IADD3 R16, P0, PT, R16, 0x3840, RZ ;  /* 0x0000384010107810 */ /* 0x000fca0007f1e0ff */
[----:B------:R-:W-:-:S06]  /*1000*/  IMAD.X R17, RZ, RZ, R17, P0 ;  /* 0x000000ffff117224 */ /* 0x000fcc00000e0611 */
[----:B------:R-:W-:Y:S05]  /*1010*/  @P6 BRA `(.L_x_29) ;  /* 0xfffffff000dc6947 */ /* 0x000fea000383ffff */
[----:B------:R-:W-:Y:S05]  /*1020*/  BSYNC.RECONVERGENT B6 ;  /* 0x0000000000067941 */ /* 0x000fea0003800200 */
.L_x_12:
[----:B------:R-:W-:-:S05]  /*1030*/  VIADD R25, R25, 0x1 ;  /* 0x0000000119197836 */ /* 0x000fca0000000000 */
[----:B------:R-:W-:-:S13]  /*1040*/  ISETP.NE.AND P0, PT, R25, 0xa0, PT ;  /* 0x000000a01900780c */ /* 0x000fda0003f05270 */
[----:B------:R-:W-:Y:S05]  /*1050*/  @P0 BRA `(.L_x_30) ;  /* 0xfffffff000900947 */ /* 0x000fea000383ffff */
[----:B------:R-:W-:Y:S05]  /*1060*/  BSYNC.RECONVERGENT B7 ;  /* 0x0000000000077941 */ /* 0x000fea0003800200 */
.L_x_10:
[----:B------:R-:W-:-:S05]  /*1070*/  VIADD R23, R23, 0x1 ;  /* 0x0000000117177836 */ /* 0x000fca0000000000 */
[----:B------:R-:W-:-:S13]  /*1080*/  ISETP.NE.AND P0, PT, R23, 0x12c, PT ;  /* 0x0000012c1700780c */ /* 0x000fda0003f05270 */
[----:B------:R-:W-:Y:S05]  /*1090*/  @P0 BRA `(.L_x_31) ;  /* 0xfffffff000480947 */ /* 0x000fea000383ffff */
[----:B------:R-:W-:Y:S05]  /*10a0*/  EXIT ;  /* 0x000000000000794d */ /* 0x000fea0003800000 */
.L_x_32:
        /* <DEDUP_REMOVED lines=13> */
.L_x_35:


//--------------------- .nv.global.init           --------------------------
	.section	.nv.global.init,"aw",@progbits
.nv.global.init:
	.type		$str$1,@object
	.size		$str$1,($str$2 - $str$1)
$str$1:
        /*0000*/ 	.byte	0x0a, 0x00
	.type		$str$2,@object
	.size		$str$2,(.L_1 - $str$2)
$str$2:
        /*0002*/ 	.byte	0x25, 0x33, 0x75, 0x20, 0x00
.L_1:


//--------------------- .nv.shared.reserved.0     --------------------------
	.section	.nv.shared.reserved.0,"aw",@nobits
	.weak		__nv_reservedSMEM_offset_0_alias
	.size		__nv_reservedSMEM_offset_0_alias, 0, 64
	.other		__nv_reservedSMEM_offset_0_alias,@"STO_CUDA_RESERVED_SHARED STV_DEFAULT"
__nv_reservedSMEM_offset_0_alias:
	.zero		0
	.zero		64


//--------------------- .nv.constant0._Z14process_pblockPhS_S_S_i --------------------------
	.section	.nv.constant0._Z14process_pblockPhS_S_S_i,"a",@progbits
	.sectionflags	@""
	.align	4
.nv.constant0._Z14process_pblockPhS_S_S_i:
	.zero		932


//--------------------- .nv.constant0._Z10deviceInitPhS_S_S_S_ --------------------------
	.section	.nv.constant0._Z10deviceInitPhS_S_S_S_,"a",@progbits
	.sectionflags	@""
	.align	4
.nv.constant0._Z10deviceInitPhS_S_S_S_:
	.zero		936


//--------------------- .nv.constant0._Z8disp_YUVPA192_A3_A300_hi --------------------------
	.section	.nv.constant0._Z8disp_YUVPA192_A3_A300_hi,"a",@progbits
	.sectionflags	@""
	.align	4
.nv.constant0._Z8disp_YUVPA192_A3_A300_hi:
	.zero		908


//--------------------- SYMBOLS --------------------------

	.type		.nv.reservedSmem.offset0,@object
	.size		.nv.reservedSmem.offset0,0x4
	.type		vprintf,@function
